	.target	sm_90a

	.elftype	@"ET_EXEC"


//--------------------- .note.nv.tkinfo           --------------------------
	.section	.note.nv.tkinfo,"",@"SHT_NOTE"
	.sectionflags	@"SHF_NOTE_NV_TKINFO"
	.tkinfo
        /*0018*/ 	.word	0x00000002
        /*0030*/ 	.string	""
        /*0030*/ 	.string	"ptxas"
        /*0030*/ 	.string	"Cuda compilation tools, release 13.0, V13.0.88"
        /*0030*/ 	.string	"Build cuda_13.0.r13.0/compiler.36424714_0"
        /*0030*/ 	.string	"-arch sm_90a -m 64 "



//--------------------- .note.nv.cuinfo           --------------------------
	.section	.note.nv.cuinfo,"",@"SHT_NOTE"
	.sectionflags	@"SHF_NOTE_NV_CUINFO"
        /*0018*/ 	.short	0x0002
        /*001a*/ 	.short	0x005a
        /*001c*/ 	.short	0x0082
	.zero		2


//--------------------- .nv.info                  --------------------------
	.section	.nv.info,"",@"SHT_CUDA_INFO"
	.align	4


	//----- nvinfo : EIATTR_REGCOUNT
	.align		4
        /*0000*/ 	.byte	0x04, 0x2f
        /*0002*/ 	.short	(.L_15 - .L_14)
	.align		4
.L_14:
        /*0004*/ 	.word	index@(_ZN7cutlass13device_kernelINS_4gemm6kernel13GemmUniversalIN4cute5tupleIJiiiiEEENS1_10collective13CollectiveMmaINS1_34MainloopSm90TmaGmmaWarpSpecializedILi18ENS5_IJNS4_1CILi1EEESB_SB_EEENS1_35KernelTmaWarpSpecializedCooperativeEEENS5_IJNSA_ILi128EEENSA_ILi64EEESG_EEEaNS5_IJlSB_lEEEaSI_NS4_8TiledMMAINS4_8MMA_AtomIJNS4_4SM904GMMA26MMA_64x64x32_S32S8S8_SS_TNEEEENS4_6LayoutINS5_IJNSA_ILi2EEESB_SB_EEENS5_IJSB_NSA_ILi0EEESS_EEEEENS5_IJNS4_10UnderscoreESV_SV_EEEEENS4_13SM90_TMA_LOADENS4_14ComposedLayoutINS4_7SwizzleILi2ELi4ELi3EEENS4_18smem_ptr_flag_bitsILi8EEENSP_INS5_IJNSA_ILi8EEESG_EEENS5_IJSG_SB_EEEEEEEvNS4_8identityESY_S18_vS19_EENS_8epilogue10collective6detail29Sm90TmaWarpSpecializedAdapterINS1C_15DefaultEpilogueIaSI_SI_NS1B_6thread17LinearCombinationIaLi1EiiLNS1G_9ScaleType4KindE0ELNS_15FloatRoundStyleE2EaEENS1_15EpilogueDefaultEEEEEvvEEEEvNT_6ParamsE)
        /*0008*/ 	.word	0x000000a8


	//----- nvinfo : EIATTR_FRAME_SIZE
	.align		4
.L_15:
        /*000c*/ 	.byte	0x04, 0x11
        /*000e*/ 	.short	(.L_17 - .L_16)
	.align		4
.L_16:
        /*0010*/ 	.word	index@(_ZN7cutlass13device_kernelINS_4gemm6kernel13GemmUniversalIN4cute5tupleIJiiiiEEENS1_10collective13CollectiveMmaINS1_34MainloopSm90TmaGmmaWarpSpecializedILi18ENS5_IJNS4_1CILi1EEESB_SB_EEENS1_35KernelTmaWarpSpecializedCooperativeEEENS5_IJNSA_ILi128EEENSA_ILi64EEESG_EEEaNS5_IJlSB_lEEEaSI_NS4_8TiledMMAINS4_8MMA_AtomIJNS4_4SM904GMMA26MMA_64x64x32_S32S8S8_SS_TNEEEENS4_6LayoutINS5_IJNSA_ILi2EEESB_SB_EEENS5_IJSB_NSA_ILi0EEESS_EEEEENS5_IJNS4_10UnderscoreESV_SV_EEEEENS4_13SM90_TMA_LOADENS4_14ComposedLayoutINS4_7SwizzleILi2ELi4ELi3EEENS4_18smem_ptr_flag_bitsILi8EEENSP_INS5_IJNSA_ILi8EEESG_EEENS5_IJSG_SB_EEEEEEEvNS4_8identityESY_S18_vS19_EENS_8epilogue10collective6detail29Sm90TmaWarpSpecializedAdapterINS1C_15DefaultEpilogueIaSI_SI_NS1B_6thread17LinearCombinationIaLi1EiiLNS1G_9ScaleType4KindE0ELNS_15FloatRoundStyleE2EaEENS1_15EpilogueDefaultEEEEEvvEEEEvNT_6ParamsE)
        /*0014*/ 	.word	0x00000000


	//----- nvinfo : EIATTR_MIN_STACK_SIZE
	.align		4
.L_17:
        /*0018*/ 	.byte	0x04, 0x12
        /*001a*/ 	.short	(.L_19 - .L_18)
	.align		4
.L_18:
        /*001c*/ 	.word	index@(_ZN7cutlass13device_kernelINS_4gemm6kernel13GemmUniversalIN4cute5tupleIJiiiiEEENS1_10collective13CollectiveMmaINS1_34MainloopSm90TmaGmmaWarpSpecializedILi18ENS5_IJNS4_1CILi1EEESB_SB_EEENS1_35KernelTmaWarpSpecializedCooperativeEEENS5_IJNSA_ILi128EEENSA_ILi64EEESG_EEEaNS5_IJlSB_lEEEaSI_NS4_8TiledMMAINS4_8MMA_AtomIJNS4_4SM904GMMA26MMA_64x64x32_S32S8S8_SS_TNEEEENS4_6LayoutINS5_IJNSA_ILi2EEESB_SB_EEENS5_IJSB_NSA_ILi0EEESS_EEEEENS5_IJNS4_10UnderscoreESV_SV_EEEEENS4_13SM90_TMA_LOADENS4_14ComposedLayoutINS4_7SwizzleILi2ELi4ELi3EEENS4_18smem_ptr_flag_bitsILi8EEENSP_INS5_IJNSA_ILi8EEESG_EEENS5_IJSG_SB_EEEEEEEvNS4_8identityESY_S18_vS19_EENS_8epilogue10collective6detail29Sm90TmaWarpSpecializedAdapterINS1C_15DefaultEpilogueIaSI_SI_NS1B_6thread17LinearCombinationIaLi1EiiLNS1G_9ScaleType4KindE0ELNS_15FloatRoundStyleE2EaEENS1_15EpilogueDefaultEEEEEvvEEEEvNT_6ParamsE)
        /*0020*/ 	.word	0x00000000
.L_19:


//--------------------- .nv.compat                --------------------------
	.section	.nv.compat,"",@"SHT_CUDA_COMPAT_INFO"
	.align	4
        /*0000*/ 	.byte	0x02, 0x09, 0x01, 0x00, 0x02, 0x02, 0x04, 0x00, 0x02, 0x05, 0x05, 0x00, 0x03, 0x07, 0x01, 0x01
        /*0010*/ 	.byte	0x02, 0x03, 0x01, 0x00, 0x02, 0x06, 0x01, 0x00, 0x04, 0x0b, 0x08, 0x00, 0x00, 0x00, 0x00, 0x00
        /*0020*/ 	.byte	0x00, 0x00, 0x00, 0x00


//--------------------- .nv.info._ZN7cutlass13device_kernelINS_4gemm6kernel13GemmUniversalIN4cute5tupleIJiiiiEEENS1_10collective13CollectiveMmaINS1_34MainloopSm90TmaGmmaWarpSpecializedILi18ENS5_IJNS4_1CILi1EEESB_SB_EEENS1_35KernelTmaWarpSpecializedCooperativeEEENS5_IJNSA_ILi128EEENSA_ILi64EEESG_EEEaNS5_IJlSB_lEEEaSI_NS4_8TiledMMAINS4_8MMA_AtomIJNS4_4SM904GMMA26MMA_64x64x32_S32S8S8_SS_TNEEEENS4_6LayoutINS5_IJNSA_ILi2EEESB_SB_EEENS5_IJSB_NSA_ILi0EEESS_EEEEENS5_IJNS4_10UnderscoreESV_SV_EEEEENS4_13SM90_TMA_LOADENS4_14ComposedLayoutINS4_7SwizzleILi2ELi4ELi3EEENS4_18smem_ptr_flag_bitsILi8EEENSP_INS5_IJNSA_ILi8EEESG_EEENS5_IJSG_SB_EEEEEEEvNS4_8identityESY_S18_vS19_EENS_8epilogue10collective6detail29Sm90TmaWarpSpecializedAdapterINS1C_15DefaultEpilogueIaSI_SI_NS1B_6thread17LinearCombinationIaLi1EiiLNS1G_9ScaleType4KindE0ELNS_15FloatRoundStyleE2EaEENS1_15EpilogueDefaultEEEEEvvEEEEvNT_6ParamsE --------------------------
	.section	.nv.info._ZN7cutlass13device_kernelINS_4gemm6kernel13GemmUniversalIN4cute5tupleIJiiiiEEENS1_10collective13CollectiveMmaINS1_34MainloopSm90TmaGmmaWarpSpecializedILi18ENS5_IJNS4_1CILi1EEESB_SB_EEENS1_35KernelTmaWarpSpecializedCooperativeEEENS5_IJNSA_ILi128EEENSA_ILi64EEESG_EEEaNS5_IJlSB_lEEEaSI_NS4_8TiledMMAINS4_8MMA_AtomIJNS4_4SM904GMMA26MMA_64x64x32_S32S8S8_SS_TNEEEENS4_6LayoutINS5_IJNSA_ILi2EEESB_SB_EEENS5_IJSB_NSA_ILi0EEESS_EEEEENS5_IJNS4_10UnderscoreESV_SV_EEEEENS4_13SM90_TMA_LOADENS4_14ComposedLayoutINS4_7SwizzleILi2ELi4ELi3EEENS4_18smem_ptr_flag_bitsILi8EEENSP_INS5_IJNSA_ILi8EEESG_EEENS5_IJSG_SB_EEEEEEEvNS4_8identityESY_S18_vS19_EENS_8epilogue10collective6detail29Sm90TmaWarpSpecializedAdapterINS1C_15DefaultEpilogueIaSI_SI_NS1B_6thread17LinearCombinationIaLi1EiiLNS1G_9ScaleType4KindE0ELNS_15FloatRoundStyleE2EaEENS1_15EpilogueDefaultEEEEEvvEEEEvNT_6ParamsE,"",@"SHT_CUDA_INFO"
	.sectionflags	@""
	.align	4


	//----- nvinfo : EIATTR_CUDA_API_VERSION
	.align		4
        /*0000*/ 	.byte	0x04, 0x37
        /*0002*/ 	.short	(.L_21 - .L_20)
.L_20:
        /*0004*/ 	.word	0x00000082


	//----- nvinfo : EIATTR_KPARAM_INFO
	.align		4
.L_21:
        /*0008*/ 	.byte	0x04, 0x17
        /*000a*/ 	.short	(.L_23 - .L_22)
.L_22:
        /*000c*/ 	.word	0x00000000
        /*0010*/ 	.short	0x0000
        /*0012*/ 	.short	0x0070
        /*0014*/ 	.byte	0x00, 0xf0, 0x01, 0x10


	//----- nvinfo : EIATTR_SPARSE_MMA_MASK
	.align		4
.L_23:
        /*0018*/ 	.byte	0x03, 0x50
        /*001a*/ 	.short	0x0000


	//----- nvinfo : EIATTR_MAXREG_COUNT
	.align		4
        /*001c*/ 	.byte	0x03, 0x1b
        /*001e*/ 	.short	0x00a8


	//----- nvinfo : EIATTR_NUM_BARRIERS
	.align		4
        /*0020*/ 	.byte	0x02, 0x4c
        /*0022*/ 	.byte	0x01
	.zero		1


	//----- nvinfo : EIATTR_EXTERNS
	.align		4
        /*0024*/ 	.byte	0x04, 0x0f
        /*0026*/ 	.short	(.L_25 - .L_24)


	//   ....[0]....
	.align		4
.L_24:
        /*0028*/ 	.word	index@(__assertfail)


	//----- nvinfo : EIATTR_MERCURY_ISA_VERSION
	.align		4
.L_25:
        /*002c*/ 	.byte	0x03, 0x5f
        /*002e*/ 	.short	0x0101


	//----- nvinfo : EIATTR_INT_WARP_WIDE_INSTR_OFFSETS
	.align		4
        /*0030*/ 	.byte	0x04, 0x31
        /*0032*/ 	.short	(.L_27 - .L_26)


	//   ....[0]....
.L_26:
        /*0034*/ 	.word	0x000005a0


	//   ....[1]....
        /*0038*/ 	.word	0x000005d0


	//   ....[2]....
        /*003c*/ 	.word	0x000006b0


	//----- nvinfo : EIATTR_COOP_GROUP_MASK_REGIDS
	.align		4
.L_27:
        /*0040*/ 	.byte	0x04, 0x29
        /*0042*/ 	.short	(.L_29 - .L_28)


	//   ....[0]....
.L_28:
        /*0044*/ 	.word	0xffffffff


	//   ....[1]....
        /*0048*/ 	.word	0xffffffff


	//   ....[2]....
        /*004c*/ 	.word	0xffffffff


	//   ....[3]....
        /*0050*/ 	.word	0xffffffff


	//   ....[4]....
        /*0054*/ 	.word	0xffffffff


	//----- nvinfo : EIATTR_COOP_GROUP_INSTR_OFFSETS
	.align		4
.L_29:
        /*0058*/ 	.byte	0x04, 0x28
        /*005a*/ 	.short	(.L_31 - .L_30)


	//   ....[0]....
.L_30:
        /*005c*/ 	.word	0x00000060


	//   ....[1]....
        /*0060*/ 	.word	0x00000070


	//   ....[2]....
        /*0064*/ 	.word	0x00000130


	//   ....[3]....
        /*0068*/ 	.word	0x000004b0


	//   ....[4]....
        /*006c*/ 	.word	0x00001150


	//----- nvinfo : EIATTR_REG_RECONFIG
	.align		4
.L_31:
        /*0070*/ 	.byte	0x01, 0x54
	.zero		2


	//----- nvinfo : EIATTR_SYSCALL_OFFSETS
	.align		4
        /*0074*/ 	.byte	0x04, 0x46
        /*0076*/ 	.short	(.L_33 - .L_32)


	//   ....[0]....
.L_32:
        /*0078*/ 	.word	0x00001310


	//----- nvinfo : EIATTR_MBARRIER_INSTR_OFFSETS
	.align		4
.L_33:
        /*007c*/ 	.byte	0x04, 0x39
        /*007e*/ 	.short	(.L_35 - .L_34)


	//   ....[0]....
.L_34:
        /*0080*/ 	.word	0x00000250
        /*0084*/ 	.word	0x000000ff
        /*0088*/ 	.word	0x00000000
        /*008c*/ 	.short	0x0100
        /*008e*/ 	.byte	0x08
	.zero		1


	//   ....[1]....
        /*0090*/ 	.word	0x00000260
        /*0094*/ 	.word	0x000000ff
        /*0098*/ 	.word	0x00000090
        /*009c*/ 	.short	0x0100
        /*009e*/ 	.byte	0x08
	.zero		1


	//   ....[2]....
        /*00a0*/ 	.word	0x00000270
        /*00a4*/ 	.word	0x000000ff
        /*00a8*/ 	.word	0x00000008
        /*00ac*/ 	.short	0x0100
        /*00ae*/ 	.byte	0x08
	.zero		1


	//   ....[3]....
        /*00b0*/ 	.word	0x00000280
        /*00b4*/ 	.word	0x000000ff
        /*00b8*/ 	.word	0x00000098
        /*00bc*/ 	.short	0x0100
        /*00be*/ 	.byte	0x08
	.zero		1


	//   ....[4]....
        /*00c0*/ 	.word	0x00000290
        /*00c4*/ 	.word	0x000000ff
        /*00c8*/ 	.word	0x00000010
        /*00cc*/ 	.short	0x0100
        /*00ce*/ 	.byte	0x08
	.zero		1


	//   ....[5]....
        /*00d0*/ 	.word	0x000002a0
        /*00d4*/ 	.word	0x000000ff
        /*00d8*/ 	.word	0x000000a0
        /*00dc*/ 	.short	0x0100
        /*00de*/ 	.byte	0x08
	.zero		1


	//   ....[6]....
        /*00e0*/ 	.word	0x000002b0
        /*00e4*/ 	.word	0x000000ff
        /*00e8*/ 	.word	0x00000018
        /*00ec*/ 	.short	0x0100
        /*00ee*/ 	.byte	0x08
	.zero		1


	//   ....[7]....
        /*00f0*/ 	.word	0x000002c0
        /*00f4*/ 	.word	0x000000ff
        /*00f8*/ 	.word	0x000000a8
        /*00fc*/ 	.short	0x0100
        /*00fe*/ 	.byte	0x08
	.zero		1


	//   ....[8]....
        /*0100*/ 	.word	0x000002d0
        /*0104*/ 	.word	0x000000ff
        /*0108*/ 	.word	0x00000020
        /*010c*/ 	.short	0x0100
        /*010e*/ 	.byte	0x08
	.zero		1


	//   ....[9]....
        /*0110*/ 	.word	0x000002e0
        /*0114*/ 	.word	0x000000ff
        /*0118*/ 	.word	0x000000b0
        /*011c*/ 	.short	0x0100
        /*011e*/ 	.byte	0x08
	.zero		1


	//   ....[10]....
        /*0120*/ 	.word	0x000002f0
        /*0124*/ 	.word	0x000000ff
        /*0128*/ 	.word	0x00000028
        /*012c*/ 	.short	0x0100
        /*012e*/ 	.byte	0x08
	.zero		1


	//   ....[11]....
        /*0130*/ 	.word	0x00000300
        /*0134*/ 	.word	0x000000ff
        /*0138*/ 	.word	0x000000b8
        /*013c*/ 	.short	0x0100
        /*013e*/ 	.byte	0x08
	.zero		1


	//   ....[12]....
        /*0140*/ 	.word	0x00000310
        /*0144*/ 	.word	0x000000ff
        /*0148*/ 	.word	0x00000030
        /*014c*/ 	.short	0x0100
        /*014e*/ 	.byte	0x08
	.zero		1


	//   ....[13]....
        /*0150*/ 	.word	0x00000320
        /*0154*/ 	.word	0x000000ff
        /*0158*/ 	.word	0x000000c0
        /*015c*/ 	.short	0x0100
        /*015e*/ 	.byte	0x08
	.zero		1


	//   ....[14]....
        /*0160*/ 	.word	0x00000330
        /*0164*/ 	.word	0x000000ff
        /*0168*/ 	.word	0x00000038
        /*016c*/ 	.short	0x0100
        /*016e*/ 	.byte	0x08
	.zero		1


	//   ....[15]....
        /*0170*/ 	.word	0x00000340
        /*0174*/ 	.word	0x000000ff
        /*0178*/ 	.word	0x000000c8
        /*017c*/ 	.short	0x0100
        /*017e*/ 	.byte	0x08
	.zero		1


	//   ....[16]....
        /*0180*/ 	.word	0x00000350
        /*0184*/ 	.word	0x000000ff
        /*0188*/ 	.word	0x00000040
        /*018c*/ 	.short	0x0100
        /*018e*/ 	.byte	0x08
	.zero		1


	//   ....[17]....
        /*0190*/ 	.word	0x00000360
        /*0194*/ 	.word	0x000000ff
        /*0198*/ 	.word	0x000000d0
        /*019c*/ 	.short	0x0100
        /*019e*/ 	.byte	0x08
	.zero		1


	//   ....[18]....
        /*01a0*/ 	.word	0x00000370
        /*01a4*/ 	.word	0x000000ff
        /*01a8*/ 	.word	0x00000048
        /*01ac*/ 	.short	0x0100
        /*01ae*/ 	.byte	0x08
	.zero		1


	//   ....[19]....
        /*01b0*/ 	.word	0x00000380
        /*01b4*/ 	.word	0x000000ff
        /*01b8*/ 	.word	0x000000d8
        /*01bc*/ 	.short	0x0100
        /*01be*/ 	.byte	0x08
	.zero		1


	//   ....[20]....
        /*01c0*/ 	.word	0x00000390
        /*01c4*/ 	.word	0x000000ff
        /*01c8*/ 	.word	0x00000050
        /*01cc*/ 	.short	0x0100
        /*01ce*/ 	.byte	0x08
	.zero		1


	//   ....[21]....
        /*01d0*/ 	.word	0x000003a0
        /*01d4*/ 	.word	0x000000ff
        /*01d8*/ 	.word	0x000000e0
        /*01dc*/ 	.short	0x0100
        /*01de*/ 	.byte	0x08
	.zero		1


	//   ....[22]....
        /*01e0*/ 	.word	0x000003b0
        /*01e4*/ 	.word	0x000000ff
        /*01e8*/ 	.word	0x00000058
        /*01ec*/ 	.short	0x0100
        /*01ee*/ 	.byte	0x08
	.zero		1


	//   ....[23]....
        /*01f0*/ 	.word	0x000003c0
        /*01f4*/ 	.word	0x000000ff
        /*01f8*/ 	.word	0x000000e8
        /*01fc*/ 	.short	0x0100
        /*01fe*/ 	.byte	0x08
	.zero		1


	//   ....[24]....
        /*0200*/ 	.word	0x000003d0
        /*0204*/ 	.word	0x000000ff
        /*0208*/ 	.word	0x00000060
        /*020c*/ 	.short	0x0100
        /*020e*/ 	.byte	0x08
	.zero		1


	//   ....[25]....
        /*0210*/ 	.word	0x000003e0
        /*0214*/ 	.word	0x000000ff
        /*0218*/ 	.word	0x000000f0
        /*021c*/ 	.short	0x0100
        /*021e*/ 	.byte	0x08
	.zero		1


	//   ....[26]....
        /*0220*/ 	.word	0x000003f0
        /*0224*/ 	.word	0x000000ff
        /*0228*/ 	.word	0x00000068
        /*022c*/ 	.short	0x0100
        /*022e*/ 	.byte	0x08
	.zero		1


	//   ....[27]....
        /*0230*/ 	.word	0x00000400
        /*0234*/ 	.word	0x000000ff
        /*0238*/ 	.word	0x000000f8
        /*023c*/ 	.short	0x0100
        /*023e*/ 	.byte	0x08
	.zero		1


	//   ....[28]....
        /*0240*/ 	.word	0x00000410
        /*0244*/ 	.word	0x000000ff
        /*0248*/ 	.word	0x00000070
        /*024c*/ 	.short	0x0100
        /*024e*/ 	.byte	0x08
	.zero		1


	//   ....[29]....
        /*0250*/ 	.word	0x00000420
        /*0254*/ 	.word	0x000000ff
        /*0258*/ 	.word	0x00000100
        /*025c*/ 	.short	0x0100
        /*025e*/ 	.byte	0x08
	.zero		1


	//   ....[30]....
        /*0260*/ 	.word	0x00000430
        /*0264*/ 	.word	0x000000ff
        /*0268*/ 	.word	0x00000078
        /*026c*/ 	.short	0x0100
        /*026e*/ 	.byte	0x08
	.zero		1


	//   ....[31]....
        /*0270*/ 	.word	0x00000440
        /*0274*/ 	.word	0x000000ff
        /*0278*/ 	.word	0x00000108
        /*027c*/ 	.short	0x0100
        /*027e*/ 	.byte	0x08
	.zero		1


	//   ....[32]....
        /*0280*/ 	.word	0x00000450
        /*0284*/ 	.word	0x000000ff
        /*0288*/ 	.word	0x00000080
        /*028c*/ 	.short	0x0100
        /*028e*/ 	.byte	0x08
	.zero		1


	//   ....[33]....
        /*0290*/ 	.word	0x00000460
        /*0294*/ 	.word	0x000000ff
        /*0298*/ 	.word	0x00000110
        /*029c*/ 	.short	0x0100
        /*029e*/ 	.byte	0x08
	.zero		1


	//   ....[34]....
        /*02a0*/ 	.word	0x00000470
        /*02a4*/ 	.word	0x000000ff
        /*02a8*/ 	.word	0x00000088
        /*02ac*/ 	.short	0x0100
        /*02ae*/ 	.byte	0x08
	.zero		1


	//   ....[35]....
        /*02b0*/ 	.word	0x00000480
        /*02b4*/ 	.word	0x000000ff
        /*02b8*/ 	.word	0x00000118
        /*02bc*/ 	.short	0x0100
        /*02be*/ 	.byte	0x08
	.zero		1


	//   ....[36]....
        /*02c0*/ 	.word	0x00000720
        /*02c4*/ 	.word	0x000000ff
        /*02c8*/ 	.word	0x00000130
        /*02cc*/ 	.short	0x0100
        /*02ce*/ 	.byte	0x06
	.zero		1


	//   ....[37]....
        /*02d0*/ 	.word	0x00000780
        /*02d4*/ 	.word	0x000000ff
        /*02d8*/ 	.word	0x00000138
        /*02dc*/ 	.short	0x0100
        /*02de*/ 	.byte	0x06
	.zero		1


	//   ....[38]....
        /*02e0*/ 	.word	0x000013e0
        /*02e4*/ 	.word	0x00000003
        /*02e8*/ 	.word	0x00000000
        /*02ec*/ 	.short	0x010a
        /*02ee*/ 	.byte	0x3f
	.zero		1


	//   ....[39]....
        /*02f0*/ 	.word	0x00001420
        /*02f4*/ 	.word	0x00000003
        /*02f8*/ 	.word	0x00000000
        /*02fc*/ 	.short	0x010a
        /*02fe*/ 	.byte	0x3f
	.zero		1


	//   ....[40]....
        /*0300*/ 	.word	0x000016f0
        /*0304*/ 	.word	0x00000005
        /*0308*/ 	.word	0x00000000
        /*030c*/ 	.short	0x010a
        /*030e*/ 	.byte	0x3f
	.zero		1


	//   ....[41]....
        /*0310*/ 	.word	0x00001730
        /*0314*/ 	.word	0x00000005
        /*0318*/ 	.word	0x00000000
        /*031c*/ 	.short	0x010a
        /*031e*/ 	.byte	0x3f
	.zero		1


	//   ....[42]....
        /*0320*/ 	.word	0x00001890
        /*0324*/ 	.word	0x00000004
        /*0328*/ 	.word	0x00000000
        /*032c*/ 	.short	0x0101
        /*032e*/ 	.byte	0x3f
	.zero		1


	//   ....[43]....
        /*0330*/ 	.word	0x00001a70
        /*0334*/ 	.word	0x00000000
        /*0338*/ 	.word	0x00000000
        /*033c*/ 	.short	0x0101
        /*033e*/ 	.byte	0x3f
	.zero		1


	//   ....[44]....
        /*0340*/ 	.word	0x000049b0
        /*0344*/ 	.word	0x0000000e
        /*0348*/ 	.word	0x00000090
        /*034c*/ 	.short	0x010a
        /*034e*/ 	.byte	0x3f
	.zero		1


	//   ....[45]....
        /*0350*/ 	.word	0x00004d30
        /*0354*/ 	.word	0x00000006
        /*0358*/ 	.word	0x00000138
        /*035c*/ 	.short	0x0101
        /*035e*/ 	.byte	0x3f
	.zero		1


	//   ....[46]....
        /*0360*/ 	.word	0x00005460
        /*0364*/ 	.word	0x00000007
        /*0368*/ 	.word	0x00000000
        /*036c*/ 	.short	0x010a
        /*036e*/ 	.byte	0x3f
	.zero		1


	//   ....[47]....
        /*0370*/ 	.word	0x000054e0
        /*0374*/ 	.word	0x00000009
        /*0378*/ 	.word	0x00000000
        /*037c*/ 	.short	0x010a
        /*037e*/ 	.byte	0x3f
	.zero		1


	//   ....[48]....
        /*0380*/ 	.word	0x00005570
        /*0384*/ 	.word	0x00000006
        /*0388*/ 	.word	0x00000000
        /*038c*/ 	.short	0x010a
        /*038e*/ 	.byte	0x3f
	.zero		1


	//   ....[49]....
        /*0390*/ 	.word	0x00005600
        /*0394*/ 	.word	0x00000009
        /*0398*/ 	.word	0x00000000
        /*039c*/ 	.short	0x010a
        /*039e*/ 	.byte	0x3f
	.zero		1


	//   ....[50]....
        /*03a0*/ 	.word	0x00005690
        /*03a4*/ 	.word	0x00000006
        /*03a8*/ 	.word	0x00000000
        /*03ac*/ 	.short	0x010a
        /*03ae*/ 	.byte	0x3f
	.zero		1


	//   ....[51]....
        /*03b0*/ 	.word	0x00005720
        /*03b4*/ 	.word	0x00000009
        /*03b8*/ 	.word	0x00000000
        /*03bc*/ 	.short	0x010a
        /*03be*/ 	.byte	0x3f
	.zero		1


	//   ....[52]....
        /*03c0*/ 	.word	0x000057b0
        /*03c4*/ 	.word	0x00000006
        /*03c8*/ 	.word	0x00000000
        /*03cc*/ 	.short	0x010a
        /*03ce*/ 	.byte	0x3f
	.zero		1


	//   ....[53]....
        /*03d0*/ 	.word	0x00005840
        /*03d4*/ 	.word	0x00000009
        /*03d8*/ 	.word	0x00000000
        /*03dc*/ 	.short	0x010a
        /*03de*/ 	.byte	0x3f
	.zero		1


	//   ....[54]....
        /*03e0*/ 	.word	0x000058d0
        /*03e4*/ 	.word	0x00000006
        /*03e8*/ 	.word	0x00000000
        /*03ec*/ 	.short	0x010a
        /*03ee*/ 	.byte	0x3f
	.zero		1


	//   ....[55]....
        /*03f0*/ 	.word	0x00005960
        /*03f4*/ 	.word	0x00000009
        /*03f8*/ 	.word	0x00000000
        /*03fc*/ 	.short	0x010a
        /*03fe*/ 	.byte	0x3f
	.zero		1


	//   ....[56]....
        /*0400*/ 	.word	0x000059f0
        /*0404*/ 	.word	0x00000006
        /*0408*/ 	.word	0x00000000
        /*040c*/ 	.short	0x010a
        /*040e*/ 	.byte	0x3f
	.zero		1


	//   ....[57]....
        /*0410*/ 	.word	0x00005a80
        /*0414*/ 	.word	0x00000009
        /*0418*/ 	.word	0x00000000
        /*041c*/ 	.short	0x010a
        /*041e*/ 	.byte	0x3f
	.zero		1


	//   ....[58]....
        /*0420*/ 	.word	0x00005b10
        /*0424*/ 	.word	0x00000006
        /*0428*/ 	.word	0x00000000
        /*042c*/ 	.short	0x010a
        /*042e*/ 	.byte	0x3f
	.zero		1


	//   ....[59]....
        /*0430*/ 	.word	0x00005ba0
        /*0434*/ 	.word	0x00000009
        /*0438*/ 	.word	0x00000000
        /*043c*/ 	.short	0x010a
        /*043e*/ 	.byte	0x3f
	.zero		1


	//   ....[60]....
        /*0440*/ 	.word	0x00005c30
        /*0444*/ 	.word	0x00000006
        /*0448*/ 	.word	0x00000000
        /*044c*/ 	.short	0x010a
        /*044e*/ 	.byte	0x3f
	.zero		1


	//   ....[61]....
        /*0450*/ 	.word	0x00005cc0
        /*0454*/ 	.word	0x00000009
        /*0458*/ 	.word	0x00000000
        /*045c*/ 	.short	0x010a
        /*045e*/ 	.byte	0x3f
	.zero		1


	//   ....[62]....
        /*0460*/ 	.word	0x00005d50
        /*0464*/ 	.word	0x00000006
        /*0468*/ 	.word	0x00000000
        /*046c*/ 	.short	0x010a
        /*046e*/ 	.byte	0x3f
	.zero		1


	//   ....[63]....
        /*0470*/ 	.word	0x00005de0
        /*0474*/ 	.word	0x00000003
        /*0478*/ 	.word	0x00000000
        /*047c*/ 	.short	0x010a
        /*047e*/ 	.byte	0x3f
	.zero		1


	//   ....[64]....
        /*0480*/ 	.word	0x00005e40
        /*0484*/ 	.word	0x00000003
        /*0488*/ 	.word	0x00000000
        /*048c*/ 	.short	0x010a
        /*048e*/ 	.byte	0x3f
	.zero		1


	//   ....[65]....
        /*0490*/ 	.word	0x00005e90
        /*0494*/ 	.word	0x00000005
        /*0498*/ 	.word	0x00000000
        /*049c*/ 	.short	0x010a
        /*049e*/ 	.byte	0x3f
	.zero		1


	//   ....[66]....
        /*04a0*/ 	.word	0x00005f60
        /*04a4*/ 	.word	0x0000000e
        /*04a8*/ 	.word	0x00000090
        /*04ac*/ 	.short	0x010a
        /*04ae*/ 	.byte	0x3f
	.zero		1


	//   ....[67]....
        /*04b0*/ 	.word	0x00006030
        /*04b4*/ 	.word	0x00000007
        /*04b8*/ 	.word	0x00000000
        /*04bc*/ 	.short	0x010a
        /*04be*/ 	.byte	0x3f
	.zero		1


	//   ....[68]....
        /*04c0*/ 	.word	0x00006080
        /*04c4*/ 	.word	0x00000009
        /*04c8*/ 	.word	0x00000000
        /*04cc*/ 	.short	0x010a
        /*04ce*/ 	.byte	0x3f
	.zero		1


	//   ....[69]....
        /*04d0*/ 	.word	0x000060d0
        /*04d4*/ 	.word	0x00000006
        /*04d8*/ 	.word	0x00000000
        /*04dc*/ 	.short	0x010a
        /*04de*/ 	.byte	0x3f
	.zero		1


	//   ....[70]....
        /*04e0*/ 	.word	0x00006120
        /*04e4*/ 	.word	0x00000009
        /*04e8*/ 	.word	0x00000000
        /*04ec*/ 	.short	0x010a
        /*04ee*/ 	.byte	0x3f
	.zero		1


	//   ....[71]....
        /*04f0*/ 	.word	0x00006170
        /*04f4*/ 	.word	0x00000006
        /*04f8*/ 	.word	0x00000000
        /*04fc*/ 	.short	0x010a
        /*04fe*/ 	.byte	0x3f
	.zero		1


	//   ....[72]....
        /*0500*/ 	.word	0x000061c0
        /*0504*/ 	.word	0x00000009
        /*0508*/ 	.word	0x00000000
        /*050c*/ 	.short	0x010a
        /*050e*/ 	.byte	0x3f
	.zero		1


	//   ....[73]....
        /*0510*/ 	.word	0x00006210
        /*0514*/ 	.word	0x00000006
        /*0518*/ 	.word	0x00000000
        /*051c*/ 	.short	0x010a
        /*051e*/ 	.byte	0x3f
	.zero		1


	//   ....[74]....
        /*0520*/ 	.word	0x00006260
        /*0524*/ 	.word	0x00000009
        /*0528*/ 	.word	0x00000000
        /*052c*/ 	.short	0x010a
        /*052e*/ 	.byte	0x3f
	.zero		1


	//   ....[75]....
        /*0530*/ 	.word	0x000062b0
        /*0534*/ 	.word	0x00000006
        /*0538*/ 	.word	0x00000000
        /*053c*/ 	.short	0x010a
        /*053e*/ 	.byte	0x3f
	.zero		1


	//   ....[76]....
        /*0540*/ 	.word	0x00006300
        /*0544*/ 	.word	0x00000009
        /*0548*/ 	.word	0x00000000
        /*054c*/ 	.short	0x010a
        /*054e*/ 	.byte	0x3f
	.zero		1


	//   ....[77]....
        /*0550*/ 	.word	0x00006350
        /*0554*/ 	.word	0x00000006
        /*0558*/ 	.word	0x00000000
        /*055c*/ 	.short	0x010a
        /*055e*/ 	.byte	0x3f
	.zero		1


	//   ....[78]....
        /*0560*/ 	.word	0x000063a0
        /*0564*/ 	.word	0x00000009
        /*0568*/ 	.word	0x00000000
        /*056c*/ 	.short	0x010a
        /*056e*/ 	.byte	0x3f
	.zero		1


	//   ....[79]....
        /*0570*/ 	.word	0x000063f0
        /*0574*/ 	.word	0x00000006
        /*0578*/ 	.word	0x00000000
        /*057c*/ 	.short	0x010a
        /*057e*/ 	.byte	0x3f
	.zero		1


	//   ....[80]....
        /*0580*/ 	.word	0x00006440
        /*0584*/ 	.word	0x00000009
        /*0588*/ 	.word	0x00000000
        /*058c*/ 	.short	0x010a
        /*058e*/ 	.byte	0x3f
	.zero		1


	//   ....[81]....
        /*0590*/ 	.word	0x00006490
        /*0594*/ 	.word	0x00000006
        /*0598*/ 	.word	0x00000000
        /*059c*/ 	.short	0x010a
        /*059e*/ 	.byte	0x3f
	.zero		1


	//   ....[82]....
        /*05a0*/ 	.word	0x000064e0
        /*05a4*/ 	.word	0x00000009
        /*05a8*/ 	.word	0x00000000
        /*05ac*/ 	.short	0x010a
        /*05ae*/ 	.byte	0x3f
	.zero		1


	//   ....[83]....
        /*05b0*/ 	.word	0x00006530
        /*05b4*/ 	.word	0x00000006
        /*05b8*/ 	.word	0x00000000
        /*05bc*/ 	.short	0x010a
        /*05be*/ 	.byte	0x3f
	.zero		1


	//----- nvinfo : EIATTR_NUM_MBARRIERS
	.align		4
.L_35:
        /*05c0*/ 	.byte	0x03, 0x38
        /*05c2*/ 	.short	0x0026


	//----- nvinfo : EIATTR_EXIT_INSTR_OFFSETS
	.align		4
        /*05c4*/ 	.byte	0x04, 0x1c
        /*05c6*/ 	.short	(.L_37 - .L_36)


	//   ....[0]....
.L_36:
        /*05c8*/ 	.word	0x000007d0


	//   ....[1]....
        /*05cc*/ 	.word	0x00001090


	//   ....[2]....
        /*05d0*/ 	.word	0x00004020


	//   ....[3]....
        /*05d4*/ 	.word	0x00004650


	//   ....[4]....
        /*05d8*/ 	.word	0x00005e30


	//----- nvinfo : EIATTR_MAX_THREADS
	.align		4
.L_37:
        /*05dc*/ 	.byte	0x04, 0x05
        /*05de*/ 	.short	(.L_39 - .L_38)
.L_38:
        /*05e0*/ 	.word	0x00000180
        /*05e4*/ 	.word	0x00000001
        /*05e8*/ 	.word	0x00000001


	//----- nvinfo : EIATTR_CRS_STACK_SIZE
	.align		4
.L_39:
        /*05ec*/ 	.byte	0x04, 0x1e
        /*05ee*/ 	.short	(.L_41 - .L_40)
.L_40:
        /*05f0*/ 	.word	0x00000000


	//----- nvinfo : EIATTR_CBANK_PARAM_SIZE
	.align		4
.L_41:
        /*05f4*/ 	.byte	0x03, 0x19
        /*05f6*/ 	.short	0x0470


	//----- nvinfo : EIATTR_PARAM_CBANK
	.align		4
        /*05f8*/ 	.byte	0x04, 0x0a
        /*05fa*/ 	.short	(.L_43 - .L_42)
	.align		4
.L_42:
        /*05fc*/ 	.word	index@(.nv.constant0._ZN7cutlass13device_kernelINS_4gemm6kernel13GemmUniversalIN4cute5tupleIJiiiiEEENS1_10collective13CollectiveMmaINS1_34MainloopSm90TmaGmmaWarpSpecializedILi18ENS5_IJNS4_1CILi1EEESB_SB_EEENS1_35KernelTmaWarpSpecializedCooperativeEEENS5_IJNSA_ILi128EEENSA_ILi64EEESG_EEEaNS5_IJlSB_lEEEaSI_NS4_8TiledMMAINS4_8MMA_AtomIJNS4_4SM904GMMA26MMA_64x64x32_S32S8S8_SS_TNEEEENS4_6LayoutINS5_IJNSA_ILi2EEESB_SB_EEENS5_IJSB_NSA_ILi0EEESS_EEEEENS5_IJNS4_10UnderscoreESV_SV_EEEEENS4_13SM90_TMA_LOADENS4_14ComposedLayoutINS4_7SwizzleILi2ELi4ELi3EEENS4_18smem_ptr_flag_bitsILi8EEENSP_INS5_IJNSA_ILi8EEESG_EEENS5_IJSG_SB_EEEEEEEvNS4_8identityESY_S18_vS19_EENS_8epilogue10collective6detail29Sm90TmaWarpSpecializedAdapterINS1C_15DefaultEpilogueIaSI_SI_NS1B_6thread17LinearCombinationIaLi1EiiLNS1G_9ScaleType4KindE0ELNS_15FloatRoundStyleE2EaEENS1_15EpilogueDefaultEEEEEvvEEEEvNT_6ParamsE)
        /*0600*/ 	.short	0x0210
        /*0602*/ 	.short	0x0470


	//----- nvinfo : EIATTR_SW_WAR
	.align		4
.L_43:
        /*0604*/ 	.byte	0x04, 0x36
        /*0606*/ 	.short	(.L_45 - .L_44)
.L_44:
        /*0608*/ 	.word	0x00000008
.L_45:


//--------------------- .nv.callgraph             --------------------------
	.section	.nv.callgraph,"",@"SHT_CUDA_CALLGRAPH"
	.align	4
	.sectionentsize	8
	.align		4
        /*0000*/ 	.word	0x00000000
	.align		4
        /*0004*/ 	.word	0xffffffff
	.align		4
        /*0008*/ 	.word	index@(_ZN7cutlass13device_kernelINS_4gemm6kernel13GemmUniversalIN4cute5tupleIJiiiiEEENS1_10collective13CollectiveMmaINS1_34MainloopSm90TmaGmmaWarpSpecializedILi18ENS5_IJNS4_1CILi1EEESB_SB_EEENS1_35KernelTmaWarpSpecializedCooperativeEEENS5_IJNSA_ILi128EEENSA_ILi64EEESG_EEEaNS5_IJlSB_lEEEaSI_NS4_8TiledMMAINS4_8MMA_AtomIJNS4_4SM904GMMA26MMA_64x64x32_S32S8S8_SS_TNEEEENS4_6LayoutINS5_IJNSA_ILi2EEESB_SB_EEENS5_IJSB_NSA_ILi0EEESS_EEEEENS5_IJNS4_10UnderscoreESV_SV_EEEEENS4_13SM90_TMA_LOADENS4_14ComposedLayoutINS4_7SwizzleILi2ELi4ELi3EEENS4_18smem_ptr_flag_bitsILi8EEENSP_INS5_IJNSA_ILi8EEESG_EEENS5_IJSG_SB_EEEEEEEvNS4_8identityESY_S18_vS19_EENS_8epilogue10collective6detail29Sm90TmaWarpSpecializedAdapterINS1C_15DefaultEpilogueIaSI_SI_NS1B_6thread17LinearCombinationIaLi1EiiLNS1G_9ScaleType4KindE0ELNS_15FloatRoundStyleE2EaEENS1_15EpilogueDefaultEEEEEvvEEEEvNT_6ParamsE)
	.align		4
        /*000c*/ 	.word	index@(__assertfail)
	.align		4
        /*0010*/ 	.word	0x00000000
	.align		4
        /*0014*/ 	.word	0xfffffffe
	.align		4
        /*0018*/ 	.word	0x00000000
	.align		4
        /*001c*/ 	.word	0xfffffffd
	.align		4
        /*0020*/ 	.word	0x00000000
	.align		4
        /*0024*/ 	.word	0xfffffffc


//--------------------- .nv.constant4             --------------------------
	.section	.nv.constant4,"a",@progbits
	.align	8
	.align		8
.nv.constant4:
        /*0000*/ 	.dword	__assertfail
	.align		8
        /*0008*/ 	.dword	__unnamed_1
	.align		8
        /*0010*/ 	.dword	_ZN40_INTERNAL_11cfd9f7_4_k_cu_b6ada207_294894cuda3std3__45__cpo5beginE
	.align		8
        /*0018*/ 	.dword	_ZN40_INTERNAL_11cfd9f7_4_k_cu_b6ada207_294894cuda3std3__45__cpo3endE
	.align		8
        /*0020*/ 	.dword	_ZN40_INTERNAL_11cfd9f7_4_k_cu_b6ada207_294894cuda3std3__45__cpo6cbeginE
	.align		8
        /*0028*/ 	.dword	_ZN40_INTERNAL_11cfd9f7_4_k_cu_b6ada207_294894cuda3std3__45__cpo4cendE
	.align		8
        /*0030*/ 	.dword	_ZN40_INTERNAL_11cfd9f7_4_k_cu_b6ada207_294894cuda3std3__442_GLOBAL__N__11cfd9f7_4_k_cu_b6ada207_294896ignoreE
	.align		8
        /*0038*/ 	.dword	_ZN40_INTERNAL_11cfd9f7_4_k_cu_b6ada207_294894cuda3std3__419piecewise_constructE
	.align		8
        /*0040*/ 	.dword	_ZN40_INTERNAL_11cfd9f7_4_k_cu_b6ada207_294894cuda3std3__48in_placeE
	.align		8
        /*0048*/ 	.dword	_ZN40_INTERNAL_11cfd9f7_4_k_cu_b6ada207_294894cuda3std6ranges3__45__cpo4swapE
	.align		8
        /*0050*/ 	.dword	_ZN40_INTERNAL_11cfd9f7_4_k_cu_b6ada207_294894cuda3std6ranges3__45__cpo9iter_moveE
	.align		8
        /*0058*/ 	.dword	_ZN40_INTERNAL_11cfd9f7_4_k_cu_b6ada207_294894cute7productE
	.align		8
        /*0060*/ 	.dword	_ZN40_INTERNAL_11cfd9f7_4_k_cu_b6ada207_294894cute1_E
	.align		8
        /*0068*/ 	.dword	$str$22
	.align		8
        /*0070*/ 	.dword	$str$23


//--------------------- .text._ZN7cutlass13device_kernelINS_4gemm6kernel13GemmUniversalIN4cute5tupleIJiiiiEEENS1_10collective13CollectiveMmaINS1_34MainloopSm90TmaGmmaWarpSpecializedILi18ENS5_IJNS4_1CILi1EEESB_SB_EEENS1_35KernelTmaWarpSpecializedCooperativeEEENS5_IJNSA_ILi128EEENSA_ILi64EEESG_EEEaNS5_IJlSB_lEEEaSI_NS4_8TiledMMAINS4_8MMA_AtomIJNS4_4SM904GMMA26MMA_64x64x32_S32S8S8_SS_TNEEEENS4_6LayoutINS5_IJNSA_ILi2EEESB_SB_EEENS5_IJSB_NSA_ILi0EEESS_EEEEENS5_IJNS4_10UnderscoreESV_SV_EEEEENS4_13SM90_TMA_LOADENS4_14ComposedLayoutINS4_7SwizzleILi2ELi4ELi3EEENS4_18smem_ptr_flag_bitsILi8EEENSP_INS5_IJNSA_ILi8EEESG_EEENS5_IJSG_SB_EEEEEEEvNS4_8identityESY_S18_vS19_EENS_8epilogue10collective6detail29Sm90TmaWarpSpecializedAdapterINS1C_15DefaultEpilogueIaSI_SI_NS1B_6thread17LinearCombinationIaLi1EiiLNS1G_9ScaleType4KindE0ELNS_15FloatRoundStyleE2EaEENS1_15EpilogueDefaultEEEEEvvEEEEvNT_6ParamsE --------------------------
	.section	.text._ZN7cutlass13device_kernelINS_4gemm6kernel13GemmUniversalIN4cute5tupleIJiiiiEEENS1_10collective13CollectiveMmaINS1_34MainloopSm90TmaGmmaWarpSpecializedILi18ENS5_IJNS4_1CILi1EEESB_SB_EEENS1_35KernelTmaWarpSpecializedCooperativeEEENS5_IJNSA_ILi128EEENSA_ILi64EEESG_EEEaNS5_IJlSB_lEEEaSI_NS4_8TiledMMAINS4_8MMA_AtomIJNS4_4SM904GMMA26MMA_64x64x32_S32S8S8_SS_TNEEEENS4_6LayoutINS5_IJNSA_ILi2EEESB_SB_EEENS5_IJSB_NSA_ILi0EEESS_EEEEENS5_IJNS4_10UnderscoreESV_SV_EEEEENS4_13SM90_TMA_LOADENS4_14ComposedLayoutINS4_7SwizzleILi2ELi4ELi3EEENS4_18smem_ptr_flag_bitsILi8EEENSP_INS5_IJNSA_ILi8EEESG_EEENS5_IJSG_SB_EEEEEEEvNS4_8identityESY_S18_vS19_EENS_8epilogue10collective6detail29Sm90TmaWarpSpecializedAdapterINS1C_15DefaultEpilogueIaSI_SI_NS1B_6thread17LinearCombinationIaLi1EiiLNS1G_9ScaleType4KindE0ELNS_15FloatRoundStyleE2EaEENS1_15EpilogueDefaultEEEEEvvEEEEvNT_6ParamsE,"ax",@progbits
	.align	128
.text._ZN7cutlass13device_kernelINS_4gemm6kernel13GemmUniversalIN4cute5tupleIJiiiiEEENS1_10collective13CollectiveMmaINS1_34MainloopSm90TmaGmmaWarpSpecializedILi18ENS5_IJNS4_1CILi1EEESB_SB_EEENS1_35KernelTmaWarpSpecializedCooperativeEEENS5_IJNSA_ILi128EEENSA_ILi64EEESG_EEEaNS5_IJlSB_lEEEaSI_NS4_8TiledMMAINS4_8MMA_AtomIJNS4_4SM904GMMA26MMA_64x64x32_S32S8S8_SS_TNEEEENS4_6LayoutINS5_IJNSA_ILi2EEESB_SB_EEENS5_IJSB_NSA_ILi0EEESS_EEEEENS5_IJNS4_10UnderscoreESV_SV_EEEEENS4_13SM90_TMA_LOADENS4_14ComposedLayoutINS4_7SwizzleILi2ELi4ELi3EEENS4_18smem_ptr_flag_bitsILi8EEENSP_INS5_IJNSA_ILi8EEESG_EEENS5_IJSG_SB_EEEEEEEvNS4_8identityESY_S18_vS19_EENS_8epilogue10collective6detail29Sm90TmaWarpSpecializedAdapterINS1C_15DefaultEpilogueIaSI_SI_NS1B_6thread17LinearCombinationIaLi1EiiLNS1G_9ScaleType4KindE0ELNS_15FloatRoundStyleE2EaEENS1_15EpilogueDefaultEEEEEvvEEEEvNT_6ParamsE:
        .type           _ZN7cutlass13device_kernelINS_4gemm6kernel13GemmUniversalIN4cute5tupleIJiiiiEEENS1_10collective13CollectiveMmaINS1_34MainloopSm90TmaGmmaWarpSpecializedILi18ENS5_IJNS4_1CILi1EEESB_SB_EEENS1_35KernelTmaWarpSpecializedCooperativeEEENS5_IJNSA_ILi128EEENSA_ILi64EEESG_EEEaNS5_IJlSB_lEEEaSI_NS4_8TiledMMAINS4_8MMA_AtomIJNS4_4SM904GMMA26MMA_64x64x32_S32S8S8_SS_TNEEEENS4_6LayoutINS5_IJNSA_ILi2EEESB_SB_EEENS5_IJSB_NSA_ILi0EEESS_EEEEENS5_IJNS4_10UnderscoreESV_SV_EEEEENS4_13SM90_TMA_LOADENS4_14ComposedLayoutINS4_7SwizzleILi2ELi4ELi3EEENS4_18smem_ptr_flag_bitsILi8EEENSP_INS5_IJNSA_ILi8EEESG_EEENS5_IJSG_SB_EEEEEEEvNS4_8identityESY_S18_vS19_EENS_8epilogue10collective6detail29Sm90TmaWarpSpecializedAdapterINS1C_15DefaultEpilogueIaSI_SI_NS1B_6thread17LinearCombinationIaLi1EiiLNS1G_9ScaleType4KindE0ELNS_15FloatRoundStyleE2EaEENS1_15EpilogueDefaultEEEEEvvEEEEvNT_6ParamsE,@function
        .size           _ZN7cutlass13device_kernelINS_4gemm6kernel13GemmUniversalIN4cute5tupleIJiiiiEEENS1_10collective13CollectiveMmaINS1_34MainloopSm90TmaGmmaWarpSpecializedILi18ENS5_IJNS4_1CILi1EEESB_SB_EEENS1_35KernelTmaWarpSpecializedCooperativeEEENS5_IJNSA_ILi128EEENSA_ILi64EEESG_EEEaNS5_IJlSB_lEEEaSI_NS4_8TiledMMAINS4_8MMA_AtomIJNS4_4SM904GMMA26MMA_64x64x32_S32S8S8_SS_TNEEEENS4_6LayoutINS5_IJNSA_ILi2EEESB_SB_EEENS5_IJSB_NSA_ILi0EEESS_EEEEENS5_IJNS4_10UnderscoreESV_SV_EEEEENS4_13SM90_TMA_LOADENS4_14ComposedLayoutINS4_7SwizzleILi2ELi4ELi3EEENS4_18smem_ptr_flag_bitsILi8EEENSP_INS5_IJNSA_ILi8EEESG_EEENS5_IJSG_SB_EEEEEEEvNS4_8identityESY_S18_vS19_EENS_8epilogue10collective6detail29Sm90TmaWarpSpecializedAdapterINS1C_15DefaultEpilogueIaSI_SI_NS1B_6thread17LinearCombinationIaLi1EiiLNS1G_9ScaleType4KindE0ELNS_15FloatRoundStyleE2EaEENS1_15EpilogueDefaultEEEEEvvEEEEvNT_6ParamsE,(.L_x_163 - _ZN7cutlass13device_kernelINS_4gemm6kernel13GemmUniversalIN4cute5tupleIJiiiiEEENS1_10collective13CollectiveMmaINS1_34MainloopSm90TmaGmmaWarpSpecializedILi18ENS5_IJNS4_1CILi1EEESB_SB_EEENS1_35KernelTmaWarpSpecializedCooperativeEEENS5_IJNSA_ILi128EEENSA_ILi64EEESG_EEEaNS5_IJlSB_lEEEaSI_NS4_8TiledMMAINS4_8MMA_AtomIJNS4_4SM904GMMA26MMA_64x64x32_S32S8S8_SS_TNEEEENS4_6LayoutINS5_IJNSA_ILi2EEESB_SB_EEENS5_IJSB_NSA_ILi0EEESS_EEEEENS5_IJNS4_10UnderscoreESV_SV_EEEEENS4_13SM90_TMA_LOADENS4_14ComposedLayoutINS4_7SwizzleILi2ELi4ELi3EEENS4_18smem_ptr_flag_bitsILi8EEENSP_INS5_IJNSA_ILi8EEESG_EEENS5_IJSG_SB_EEEEEEEvNS4_8identityESY_S18_vS19_EENS_8epilogue10collective6detail29Sm90TmaWarpSpecializedAdapterINS1C_15DefaultEpilogueIaSI_SI_NS1B_6thread17LinearCombinationIaLi1EiiLNS1G_9ScaleType4KindE0ELNS_15FloatRoundStyleE2EaEENS1_15EpilogueDefaultEEEEEvvEEEEvNT_6ParamsE)
        .other          _ZN7cutlass13device_kernelINS_4gemm6kernel13GemmUniversalIN4cute5tupleIJiiiiEEENS1_10collective13CollectiveMmaINS1_34MainloopSm90TmaGmmaWarpSpecializedILi18ENS5_IJNS4_1CILi1EEESB_SB_EEENS1_35KernelTmaWarpSpecializedCooperativeEEENS5_IJNSA_ILi128EEENSA_ILi64EEESG_EEEaNS5_IJlSB_lEEEaSI_NS4_8TiledMMAINS4_8MMA_AtomIJNS4_4SM904GMMA26MMA_64x64x32_S32S8S8_SS_TNEEEENS4_6LayoutINS5_IJNSA_ILi2EEESB_SB_EEENS5_IJSB_NSA_ILi0EEESS_EEEEENS5_IJNS4_10UnderscoreESV_SV_EEEEENS4_13SM90_TMA_LOADENS4_14ComposedLayoutINS4_7SwizzleILi2ELi4ELi3EEENS4_18smem_ptr_flag_bitsILi8EEENSP_INS5_IJNSA_ILi8EEESG_EEENS5_IJSG_SB_EEEEEEEvNS4_8identityESY_S18_vS19_EENS_8epilogue10collective6detail29Sm90TmaWarpSpecializedAdapterINS1C_15DefaultEpilogueIaSI_SI_NS1B_6thread17LinearCombinationIaLi1EiiLNS1G_9ScaleType4KindE0ELNS_15FloatRoundStyleE2EaEENS1_15EpilogueDefaultEEEEEvvEEEEvNT_6ParamsE,@"STO_CUDA_ENTRY STV_DEFAULT"
_ZN7cutlass13device_kernelINS_4gemm6kernel13GemmUniversalIN4cute5tupleIJiiiiEEENS1_10collective13CollectiveMmaINS1_34MainloopSm90TmaGmmaWarpSpecializedILi18ENS5_IJNS4_1CILi1EEESB_SB_EEENS1_35KernelTmaWarpSpecializedCooperativeEEENS5_IJNSA_ILi128EEENSA_ILi64EEESG_EEEaNS5_IJlSB_lEEEaSI_NS4_8TiledMMAINS4_8MMA_AtomIJNS4_4SM904GMMA26MMA_64x64x32_S32S8S8_SS_TNEEEENS4_6LayoutINS5_IJNSA_ILi2EEESB_SB_EEENS5_IJSB_NSA_ILi0EEESS_EEEEENS5_IJNS4_10UnderscoreESV_SV_EEEEENS4_13SM90_TMA_LOADENS4_14ComposedLayoutINS4_7SwizzleILi2ELi4ELi3EEENS4_18smem_ptr_flag_bitsILi8EEENSP_INS5_IJNSA_ILi8EEESG_EEENS5_IJSG_SB_EEEEEEEvNS4_8identityESY_S18_vS19_EENS_8epilogue10collective6detail29Sm90TmaWarpSpecializedAdapterINS1C_15DefaultEpilogueIaSI_SI_NS1B_6thread17LinearCombinationIaLi1EiiLNS1G_9ScaleType4KindE0ELNS_15FloatRoundStyleE2EaEENS1_15EpilogueDefaultEEEEEvvEEEEvNT_6ParamsE:
[----:B------:R-:W0:Y:S01]  /*0000*/  LDC R1, c[0x0][0x28] ;  /* 0x00000a00ff017b82 */ /* 0x000e220000000800 */
[----:B------:R-:W1:Y:S01]  /*0010*/  S2R R18, SR_TID.X ;  /* 0x0000000000127919 */ /* 0x000e620000002100 */
[----:B------:R-:W-:Y:S01]  /*0020*/  ELECT P0, URZ, PT ;  /* 0x00000000003f782f */ /* 0x000fe20003800000 */
[----:B------:R-:W-:Y:S01]  /*0030*/  BSSY B0, `(.L_x_0) ;  /* 0x000000f000007945 */ /* 0x000fe20003800000 */
[--C-:B-1----:R-:W-:Y:S02]  /*0040*/  SHF.R.U32.HI R0, RZ, 0x5, R18.reuse ;  /* 0x00000005ff007819 */ /* 0x102fe40000011612 */
[----:B------:R-:W-:-:S03]  /*0050*/  SHF.R.U32.HI R2, RZ, 0x7, R18 ;  /* 0x00000007ff027819 */ /* 0x000fc60000011612 */
[----:B------:R-:W1:Y:S04]  /*0060*/  SHFL.IDX PT, R5, R0, RZ, 0x1f ;  /* 0x00001fff00057589 */ /* 0x000e6800000e0000 */
[----:B------:R2:W3:Y:S01]  /*0070*/  SHFL.IDX PT, R8, R2, RZ, 0x1f ;  /* 0x00001fff02087589 */ /* 0x0004e200000e0000 */
[----:B-1----:R-:W-:-:S13]  /*0080*/  ISETP.NE.OR P0, PT, R5, RZ, !P0 ;  /* 0x000000ff0500720c */ /* 0x002fda0004705670 */
[----:B0-23--:R-:W-:Y:S05]  /*0090*/  @P0 BRA `(.L_x_1) ;  /* 0x0000000000200947 */ /* 0x00dfea0003800000 */
[----:B------:R-:W-:Y:S02]  /*00a0*/  ULDC.64 UR4, c[0x0][0x198] ;  /* 0x0000660000047ab9 */ /* 0x000fe40000000a00 */
[----:B------:R-:W-:Y:S02]  /*00b0*/  UIADD3 UR6, UP0, UR4, 0xf0, URZ ;  /* 0x000000f004067890 */ /* 0x000fe4000ff1e03f */
[----:B------:R-:W-:Y:S02]  /*00c0*/  UIADD3 UR4, UP1, UR4, 0x1f0, URZ ;  /* 0x000001f004047890 */ /* 0x000fe4000ff3e03f */
[----:B------:R-:W-:Y:S02]  /*00d0*/  UIADD3.X UR7, URZ, UR5, URZ, UP0, !UPT ;  /* 0x000000053f077290 */ /* 0x000fe400087fe43f */
[----:B------:R-:W-:-:S07]  /*00e0*/  UIADD3.X UR5, URZ, UR5, URZ, UP1, !UPT ;  /* 0x000000053f057290 */ /* 0x000fce0008ffe43f */
[----:B------:R0:W-:Y:S02]  /*00f0*/  UTMACCTL.PF [UR6] ;  /* 0x00000000060079b9 */ /* 0x0001e40008040000 */
[----:B------:R0:W-:Y:S02]  /*0100*/  UTMACCTL.PF [UR4] ;  /* 0x00000000040079b9 */ /* 0x0001e40008040000 */
[----:B0-----:R-:W-:Y:S01]  /*0110*/  NOP ;  /* 0x0000000000007918 */ /* 0x001fe20000000000 */
.L_x_1:
[----:B------:R-:W-:Y:S05]  /*0120*/  BSYNC B0 ;  /* 0x0000000000007941 */ /* 0x000fea0003800000 */
.L_x_0:
[----:B------:R-:W0:Y:S02]  /*0130*/  SHFL.IDX PT, R2, R0, RZ, 0x1f ;  /* 0x00001fff00027589 */ /* 0x000e2400000e0000 */
[----:B0-----:R-:W-:-:S13]  /*0140*/  ISETP.NE.AND P0, PT, R2, RZ, PT ;  /* 0x000000ff0200720c */ /* 0x001fda0003f05270 */
[----:B------:R-:W-:Y:S05]  /*0150*/  @P0 BRA `(.L_x_2) ;  /* 0x0000000000d40947 */ /* 0x000fea0003800000 */
[----:B------:R-:W-:Y:S01]  /*0160*/  ELECT P0, URZ, PT ;  /* 0x00000000003f782f */ /* 0x000fe20003800000 */
[----:B------:R-:W-:-:S12]  /*0170*/  BSSY B0, `(.L_x_2) ;  /* 0x0000033000007945 */ /* 0x000fd80003800000 */
[----:B------:R-:W-:Y:S05]  /*0180*/  @!P0 BRA `(.L_x_3) ;  /* 0x0000000000c48947 */ /* 0x000fea0003800000 */
[----:B------:R-:W0:Y:S01]  /*0190*/  S2UR UR8, SR_CgaCtaId ;  /* 0x00000000000879c3 */ /* 0x000e220000008800 */
[----:B------:R-:W-:Y:S01]  /*01a0*/  UMOV UR4, 0x400 ;  /* 0x0000040000047882 */ /* 0x000fe20000000000 */
[----:B------:R-:W-:Y:S01]  /*01b0*/  UMOV UR5, 0x1 ;  /* 0x0000000100057882 */ /* 0x000fe20000000000 */
[----:B------:R-:W-:Y:S02]  /*01c0*/  UMOV UR6, 0x100 ;  /* 0x0000010000067882 */ /* 0x000fe40000000000 */
[----:B------:R-:W-:-:S04]  /*01d0*/  UIADD3 UR6, -UR6, 0x100000, URZ ;  /* 0x0010000006067890 */ /* 0x000fc8000fffe13f */
[----:B------:R-:W-:Y:S02]  /*01e0*/  USHF.L.U32 UR7, UR6, 0xb, URZ ;  /* 0x0000000b06077899 */ /* 0x000fe4000800063f */
[----:B------:R-:W-:Y:S02]  /*01f0*/  USHF.L.U32 UR6, UR6, 0x1, URZ ;  /* 0x0000000106067899 */ /* 0x000fe4000800063f */
[----:B0-----:R-:W-:Y:S02]  /*0200*/  ULEA UR8, UR8, UR4, 0x18 ;  /* 0x0000000408087291 */ /* 0x001fe4000f8ec03f */
[----:B------:R-:W-:-:S04]  /*0210*/  UIADD3 UR4, -UR5, 0x100000, URZ ;  /* 0x0010000005047890 */ /* 0x000fc8000fffe13f */
[----:B------:R-:W-:Y:S02]  /*0220*/  USHF.L.U32 UR5, UR4, 0xb, URZ ;  /* 0x0000000b04057899 */ /* 0x000fe4000800063f */
[----:B------:R-:W-:Y:S01]  /*0230*/  USHF.L.U32 UR4, UR4, 0x1, URZ ;  /* 0x0000000104047899 */ /* 0x000fe2000800063f */
[----:B------:R-:W0:Y:S11]  /*0240*/  FENCE.VIEW.ASYNC.S ;  /* 0x00000000000073c6 */ /* 0x000e360000000000 */
[----:B0-----:R0:W1:Y:S01]  /*0250*/  SYNCS.EXCH.64 URZ, [UR8], UR4 ;  /* 0x00000004083f75b2 */ /* 0x0010620008000100 */
[----:B------:R0:W2:Y:S01]  /*0260*/  SYNCS.EXCH.64 URZ, [UR8+0x90], UR6 ;  /* 0x00009006083f75b2 */ /* 0x0000a20008000100 */
[----:B------:R0:W3:Y:S01]  /*0270*/  SYNCS.EXCH.64 URZ, [UR8+0x8], UR4 ;  /* 0x00000804083f75b2 */ /* 0x0000e20008000100 */
[----:B------:R0:W4:Y:S01]  /*0280*/  SYNCS.EXCH.64 URZ, [UR8+0x98], UR6 ;  /* 0x00009806083f75b2 */ /* 0x0001220008000100 */
[----:B------:R0:W0:Y:S01]  /*0290*/  SYNCS.EXCH.64 URZ, [UR8+0x10], UR4 ;  /* 0x00001004083f75b2 */ /* 0x0000220008000100 */
        /* <DEDUP_REMOVED lines=31> */
[----:B-1234-:R-:W-:Y:S01]  /*0490*/  NOP ;  /* 0x0000000000007918 */ /* 0x01efe20000000000 */
.L_x_3:
[----:B0-----:R-:W-:Y:S05]  /*04a0*/  BSYNC B0 ;  /* 0x0000000000007941 */ /* 0x001fea0003800000 */
.L_x_2:
[----:B------:R-:W0:Y:S01]  /*04b0*/  SHFL.IDX PT, R0, R0, RZ, 0x1f ;  /* 0x00001fff00007589 */ /* 0x000e2200000e0000 */
[----:B------:R-:W-:Y:S01]  /*04c0*/  ELECT P0, URZ, PT ;  /* 0x00000000003f782f */ /* 0x000fe20003800000 */
[----:B------:R-:W1:Y:S01]  /*04d0*/  LDC R2, c[0x0][0x65c] ;  /* 0x00019700ff027b82 */ /* 0x000e620000000800 */
[----:B------:R-:W-:Y:S01]  /*04e0*/  SHF.R.S32.HI R6, RZ, 0x1f, R5 ;  /* 0x0000001fff067819 */ /* 0x000fe20000011405 */
[----:B------:R-:W2:Y:S01]  /*04f0*/  S2R R3, SR_CTAID.Y ;  /* 0x0000000000037919 */ /* 0x000ea20000002600 */
[----:B------:R-:W-:Y:S01]  /*0500*/  UMOV UR4, 0x20 ;  /* 0x0000002000047882 */ /* 0x000fe20000000000 */
[----:B------:R-:W-:Y:S01]  /*0510*/  ISETP.NE.AND P2, PT, R8, RZ, PT ;  /* 0x000000ff0800720c */ /* 0x000fe20003f45270 */
[----:B------:R-:W-:Y:S01]  /*0520*/  NOP ;  /* 0x0000000000007918 */ /* 0x000fe20000000000 */
[----:B------:R-:W3:Y:S01]  /*0530*/  S2R R4, SR_CTAID.X ;  /* 0x0000000000047919 */ /* 0x000ee20000002500 */
[----:B------:R-:W-:Y:S01]  /*0540*/  LEA.HI R6, R6, R5, RZ, 0x2 ;  /* 0x0000000506067211 */ /* 0x000fe200078f10ff */
[----:B------:R-:W-:Y:S01]  /*0550*/  NOP ;  /* 0x0000000000007918 */ /* 0x000fe20000000000 */
[----:B0-----:R-:W-:-:S02]  /*0560*/  ISETP.NE.OR P0, PT, R0, RZ, !P0 ;  /* 0x000000ff0000720c */ /* 0x001fc40004705670 */
[----:B-1----:R-:W-:-:S04]  /*0570*/  ISETP.NE.AND P3, PT, R2, 0x1, PT ;  /* 0x000000010200780c */ /* 0x002fc80003f65270 */
[----:B------:R-:W-:Y:S02]  /*0580*/  P2R R0, PR, RZ, 0x8 ;  /* 0x00000008ff007803 */ /* 0x000fe40000000000 */
[----:B------:R-:W-:-:S05]  /*0590*/  LOP3.LUT R0, R6, 0xfffffffc, RZ, 0xc0, !PT ;  /* 0xfffffffc06007812 */ /* 0x000fca00078ec0ff */
[----:B------:R-:W-:Y:S01]  /*05a0*/  VOTEU.ALL UP0, P0 ;  /* 0x00000000003f7886 */ /* 0x000fe20000000000 */
[----:B------:R-:W-:Y:S01]  /*05b0*/  IMAD.IADD R0, R5, 0x1, -R0 ;  /* 0x0000000105007824 */ /* 0x000fe200078e0a00 */
[----:B------:R-:W3:Y:S01]  /*05c0*/  @P3 LDC R17, c[0x0][0x10] ;  /* 0x00000400ff113b82 */ /* 0x000ee20000000800 */
[----:B------:R-:W-:Y:S01]  /*05d0*/  VOTEU.ALL UP1, P0 ;  /* 0x00000000003f7886 */ /* 0x000fe20000020000 */
[----:B--2---:R-:W-:Y:S01]  /*05e0*/  @P3 IMAD.MOV.U32 R6, RZ, RZ, R3 ;  /* 0x000000ffff063224 */ /* 0x004fe200078e0003 */
[----:B------:R-:W-:Y:S01]  /*05f0*/  @!UP0 UMOV UR6, 0x400 ;  /* 0x0000040000068882 */ /* 0x000fe20000000000 */
[----:B------:R-:W-:-:S04]  /*0600*/  @!UP0 UIADD3 UR4, -UR4, 0x100000, URZ ;  /* 0x0010000004048890 */ /* 0x000fc8000fffe13f */
[----:B------:R-:W-:Y:S02]  /*0610*/  @!UP0 USHF.L.U32 UR5, UR4, 0xb, URZ ;  /* 0x0000000b04058899 */ /* 0x000fe4000800063f */
[----:B------:R-:W-:Y:S01]  /*0620*/  @!UP0 USHF.L.U32 UR4, UR4, 0x1, URZ ;  /* 0x0000000104048899 */ /* 0x000fe2000800063f */
[----:B------:R-:W-:Y:S02]  /*0630*/  @P3 IMAD.MOV.U32 R7, RZ, RZ, RZ ;  /* 0x000000ffff073224 */ /* 0x000fe400078e00ff */
[----:B------:R-:W-:Y:S01]  /*0640*/  IMAD.MOV.U32 R5, RZ, RZ, RZ ;  /* 0x000000ffff057224 */ /* 0x000fe200078e00ff */
[----:B------:R-:W0:Y:S01]  /*0650*/  @!UP0 S2UR UR7, SR_CgaCtaId ;  /* 0x00000000000789c3 */ /* 0x000e220000008800 */
[----:B------:R-:W-:-:S07]  /*0660*/  @P3 IMAD.MOV.U32 R11, RZ, RZ, RZ ;  /* 0x000000ffff0b3224 */ /* 0x000fce00078e00ff */
[----:B------:R-:W1:Y:S01]  /*0670*/  @!P3 LDC R9, c[0x0][0xc] ;  /* 0x00000300ff09bb82 */ /* 0x000e620000000800 */
[----:B---3--:R-:W-:-:S04]  /*0680*/  @P3 IMAD.WIDE.U32 R16, R4, R17, R6 ;  /* 0x0000001104103225 */ /* 0x008fc800078e0006 */
[----:B------:R-:W-:Y:S01]  /*0690*/  @P3 IMAD.IADD R17, R17, 0x1, R11 ;  /* 0x0000000111113824 */ /* 0x000fe200078e020b */
[----:B0-----:R-:W-:Y:S01]  /*06a0*/  @!UP0 ULEA UR6, UR7, UR6, 0x18 ;  /* 0x0000000607068291 */ /* 0x001fe2000f8ec03f */
[----:B------:R-:W-:Y:S01]  /*06b0*/  VOTEU.ALL UP0, P0 ;  /* 0x00000000003f7886 */ /* 0x000fe20000000000 */
[----:B------:R-:W-:-:S04]  /*06c0*/  ISETP.NE.AND P0, PT, R0, 0x3, PT ;  /* 0x000000030000780c */ /* 0x000fc80003f05270 */
[----:B------:R-:W-:Y:S01]  /*06d0*/  ISETP.EQ.OR P0, PT, R0, RZ, !P0 ;  /* 0x000000ff0000720c */ /* 0x000fe20004702670 */
[----:B-1----:R-:W-:-:S03]  /*06e0*/  @!P3 IMAD.WIDE.U32 R6, R9, R3, R4 ;  /* 0x000000030906b225 */ /* 0x002fc600078e0004 */
[C---:B------:R-:W-:Y:S01]  /*06f0*/  ISETP.EQ.AND P0, PT, R8.reuse, RZ, P0 ;  /* 0x000000ff0800720c */ /* 0x040fe20000702270 */
[----:B------:R-:W-:Y:S01]  /*0700*/  VIADD R8, R8, 0xffffffff ;  /* 0xffffffff08087836 */ /* 0x000fe20000000000 */
[----:B------:R-:W0:Y:S02]  /*0710*/  FENCE.VIEW.ASYNC.S ;  /* 0x00000000000073c6 */ /* 0x000e240000000000 */
[----:B0-----:R0:W1:Y:S01]  /*0720*/  @!UP0 SYNCS.EXCH.64 URZ, [UR6+0x130], UR4 ;  /* 0x00013004063f85b2 */ /* 0x0010620008000100 */
[----:B------:R-:W-:Y:S01]  /*0730*/  @!P3 IMAD.MOV.U32 R16, RZ, RZ, R6 ;  /* 0x000000ffff10b224 */ /* 0x000fe200078e0006 */
[----:B------:R-:W-:Y:S01]  /*0740*/  SEL R19, RZ, 0x1, !P0 ;  /* 0x00000001ff137807 */ /* 0x000fe20004000000 */
[----:B------:R-:W-:Y:S01]  /*0750*/  @!P3 IMAD.MOV.U32 R17, RZ, RZ, R7 ;  /* 0x000000ffff11b224 */ /* 0x000fe200078e0007 */
[----:B------:R-:W-:-:S04]  /*0760*/  ISETP.GE.U32.AND P1, PT, R8, 0x2, PT ;  /* 0x000000020800780c */ /* 0x000fc80003f26070 */
[----:B------:R-:W-:Y:S01]  /*0770*/  SEL R19, R19, 0x2, P1 ;  /* 0x0000000213137807 */ /* 0x000fe20000800000 */
[----:B------:R0:W1:Y:S01]  /*0780*/  @!UP1 SYNCS.EXCH.64 URZ, [UR6+0x138], UR4 ;  /* 0x00013804063f95b2 */ /* 0x0000620008000100 */
[----:B------:R-:W-:Y:S01]  /*0790*/  NOP ;  /* 0x0000000000007918 */ /* 0x000fe20000000000 */
[----:B-1----:R-:W-:Y:S06]  /*07a0*/  BAR.SYNC.DEFER_BLOCKING 0x0 ;  /* 0x0000000000007b1d */ /* 0x002fec0000010000 */
[----:B------:R-:W-:Y:S05]  /*07b0*/  @!P2 BRA `(.L_x_4) ;  /* 0x00000038001ca947 */ /* 0x000fea0003800000 */
[----:B------:R-:W-:-:S13]  /*07c0*/  ISETP.GT.U32.AND P0, PT, R8, 0x1, PT ;  /* 0x000000010800780c */ /* 0x000fda0003f04070 */
[----:B0-----:R-:W-:Y:S05]  /*07d0*/  @P0 EXIT ;  /* 0x000000000000094d */ /* 0x001fea0003800000 */
[----:B------:R-:W-:Y:S01]  /*07e0*/  ULDC.64 UR4, c[0x0][0x650] ;  /* 0x0001940000047ab9 */ /* 0x000fe20000000a00 */
[----:B------:R-:W-:Y:S01]  /*07f0*/  PRMT R0, RZ, 0x7610, R0 ;  /* 0x00007610ff007816 */ /* 0x000fe20000000000 */
[----:B------:R-:W-:Y:S01]  /*0800*/  IMAD.MOV.U32 R57, RZ, RZ, -0x1 ;  /* 0xffffffffff397424 */ /* 0x000fe200078e00ff */
[----:B------:R-:W-:Y:S01]  /*0810*/  ISETP.GE.U32.AND P0, PT, R16, UR4, PT ;  /* 0x0000000410007c0c */ /* 0x000fe2000bf06070 */
[----:B------:R-:W-:Y:S02]  /*0820*/  IMAD.MOV.U32 R58, RZ, RZ, -0x1 ;  /* 0xffffffffff3a7424 */ /* 0x000fe400078e00ff */
[----:B------:R-:W-:Y:S01]  /*0830*/  IMAD.MOV.U32 R59, RZ, RZ, -0x1 ;  /* 0xffffffffff3b7424 */ /* 0x000fe200078e00ff */
[----:B------:R-:W-:-:S13]  /*0840*/  ISETP.GE.U32.AND.EX P0, PT, R17, UR5, PT, P0 ;  /* 0x0000000511007c0c */ /* 0x000fda000bf06100 */
[----:B------:R-:W-:Y:S05]  /*0850*/  @P0 BRA `(.L_x_5) ;  /* 0x0000000400540947 */ /* 0x000fea0003800000 */
[----:B------:R-:W0:Y:S01]  /*0860*/  LDC.64 R14, c[0x0][0x628] ;  /* 0x00018a00ff0e7b82 */ /* 0x000e220000000a00 */
[----:B------:R-:W-:Y:S02]  /*0870*/  IMAD.MOV.U32 R6, RZ, RZ, R16 ;  /* 0x000000ffff067224 */ /* 0x000fe400078e0010 */
[----:B------:R-:W-:-:S05]  /*0880*/  IMAD.MOV.U32 R7, RZ, RZ, R17 ;  /* 0x000000ffff077224 */ /* 0x000fca00078e0011 */
[----:B------:R-:W1:Y:S08]  /*0890*/  LDC R0, c[0x0][0x630] ;  /* 0x00018c00ff007b82 */ /* 0x000e700000000800 */
[----:B------:R-:W2:Y:S01]  /*08a0*/  LDC.64 R20, c[0x0][0x620] ;  /* 0x00018800ff147b82 */ /* 0x000ea20000000a00 */
[----:B0-----:R-:W-:-:S04]  /*08b0*/  ISETP.NE.U32.AND P0, PT, R14, RZ, PT ;  /* 0x000000ff0e00720c */ /* 0x001fc80003f05070 */
[----:B------:R-:W-:-:S13]  /*08c0*/  ISETP.NE.AND.EX P0, PT, R15, RZ, PT, P0 ;  /* 0x000000ff0f00720c */ /* 0x000fda0003f05300 */
[----:B-12---:R-:W-:Y:S05]  /*08d0*/  @!P0 BRA `(.L_x_6) ;  /* 0x0000000000288947 */ /* 0x006fea0003800000 */
[----:B------:R-:W0:Y:S02]  /*08e0*/  LDC R11, c[0x0][0x634] ;  /* 0x00018d00ff0b7b82 */ /* 0x000e240000000800 */
[----:B0-----:R-:W-:-:S05]  /*08f0*/  IADD3 R11, P0, R16, R11, RZ ;  /* 0x0000000b100b7210 */ /* 0x001fca0007f1e0ff */
[----:B------:R-:W-:-:S04]  /*0900*/  IMAD.X R13, RZ, RZ, R17, P0 ;  /* 0x000000ffff0d7224 */ /* 0x000fc800000e0611 */
[----:B------:R-:W-:-:S04]  /*0910*/  IMAD.WIDE.U32 R6, R13, R14, RZ ;  /* 0x0000000e0d067225 */ /* 0x000fc800078e00ff */
[----:B------:R-:W-:-:S04]  /*0920*/  IMAD.WIDE.U32 R8, P0, R11, R15, R6 ;  /* 0x0000000f0b087225 */ /* 0x000fc80007800006 */
[----:B------:R-:W-:-:S04]  /*0930*/  IMAD.WIDE.U32 R6, R11, R14, RZ ;  /* 0x0000000e0b067225 */ /* 0x000fc800078e00ff */
[----:B------:R-:W-:Y:S01]  /*0940*/  IMAD.X R11, RZ, RZ, RZ, P0 ;  /* 0x000000ffff0b7224 */ /* 0x000fe200000e06ff */
[----:B------:R-:W-:Y:S01]  /*0950*/  IADD3 RZ, P0, R7, R8, RZ ;  /* 0x0000000807ff7210 */ /* 0x000fe20007f1e0ff */
[----:B------:R-:W-:-:S04]  /*0960*/  IMAD.MOV.U32 R10, RZ, RZ, R9 ;  /* 0x000000ffff0a7224 */ /* 0x000fc800078e0009 */
[----:B------:R-:W-:-:S08]  /*0970*/  IMAD.WIDE.U32.X R6, R13, R15, R10, P0 ;  /* 0x0000000f0d067225 */ /* 0x000fd000000e040a */
.L_x_6:
[-CC-:B------:R-:W-:Y:S01]  /*0980*/  SHF.R.U64 R59, R6, R0.reuse, R7.reuse ;  /* 0x00000000063b7219 */ /* 0x180fe20000001207 */
[----:B------:R-:W0:Y:S01]  /*0990*/  LDC R10, c[0x0][0x618] ;  /* 0x00018600ff0a7b82 */ /* 0x000e220000000800 */
[----:B------:R-:W-:Y:S01]  /*09a0*/  SHF.R.U32.HI R5, RZ, R0, R7 ;  /* 0x00000000ff057219 */ /* 0x000fe20000011607 */
[----:B------:R-:W-:Y:S01]  /*09b0*/  ULDC UR4, c[0x0][0x150] ;  /* 0x0000540000047ab9 */ /* 0x000fe20000000800 */
[----:B------:R-:W-:Y:S02]  /*09c0*/  IADD3 R9, P0, RZ, -R59, RZ ;  /* 0x8000003bff097210 */ /* 0x000fe40007f1e0ff */
[----:B------:R-:W-:-:S03]  /*09d0*/  I2FP.F32.U32 R0, R4 ;  /* 0x0000000400007245 */ /* 0x000fc60000201000 */
[----:B------:R-:W1:Y:S01]  /*09e0*/  LDC.64 R26, c[0x0][0x640] ;  /* 0x00019000ff1a7b82 */ /* 0x000e620000000a00 */
[----:B------:R-:W-:Y:S02]  /*09f0*/  IMAD.X R11, RZ, RZ, ~R5, P0 ;  /* 0x000000ffff0b7224 */ /* 0x000fe400000e0e05 */
[----:B------:R-:W-:Y:S01]  /*0a00*/  FMUL R0, R0, UR4 ;  /* 0x0000000400007c20 */ /* 0x000fe20008400000 */
[----:B------:R-:W-:Y:S01]  /*0a10*/  IMAD.WIDE.U32 R6, R9, R20, R16 ;  /* 0x0000001409067225 */ /* 0x000fe200078e0010 */
[----:B------:R-:W-:-:S03]  /*0a20*/  ULDC UR4, c[0x0][0x154] ;  /* 0x0000550000047ab9 */ /* 0x000fc60000000800 */
[----:B------:R-:W-:Y:S01]  /*0a30*/  IMAD R8, R11, R20, RZ ;  /* 0x000000140b087224 */ /* 0x000fe200078e02ff */
[----:B------:R-:W2:Y:S01]  /*0a40*/  LDC R5, c[0x0][0x144] ;  /* 0x00005100ff057b82 */ /* 0x000ea20000000800 */
[----:B------:R-:W3:Y:S02]  /*0a50*/  F2I.U32.TRUNC.NTZ R0, R0 ;  /* 0x0000000000007305 */ /* 0x000ee4000020f000 */
[----:B------:R-:W-:-:S04]  /*0a60*/  IMAD R9, R9, R21, R8 ;  /* 0x0000001509097224 */ /* 0x000fc800078e0208 */
[----:B------:R-:W-:Y:S01]  /*0a70*/  IMAD.IADD R7, R7, 0x1, R9 ;  /* 0x0000000107077824 */ /* 0x000fe200078e0209 */
[----:B------:R-:W4:Y:S01]  /*0a80*/  LDC R12, c[0x0][0x608] ;  /* 0x00018200ff0c7b82 */ /* 0x000f220000000800 */
[----:B------:R-:W-:-:S03]  /*0a90*/  IMAD.MOV.U32 R9, RZ, RZ, -0x1 ;  /* 0xffffffffff097424 */ /* 0x000fc600078e00ff */
[-CC-:B0-----:R-:W-:Y:S02]  /*0aa0*/  SHF.R.U64 R20, R6, R10.reuse, R7.reuse ;  /* 0x0000000a06147219 */ /* 0x181fe40000001207 */
[----:B------:R-:W-:Y:S02]  /*0ab0*/  I2FP.F32.U32 R6, R3 ;  /* 0x0000000300067245 */ /* 0x000fe40000201000 */
[----:B------:R-:W0:Y:S01]  /*0ac0*/  LDC R24, c[0x0][0x658] ;  /* 0x00019600ff187b82 */ /* 0x000e220000000800 */
[----:B-1----:R-:W-:Y:S01]  /*0ad0*/  ISETP.NE.U32.AND P0, PT, R26, RZ, PT ;  /* 0x000000ff1a00720c */ /* 0x002fe20003f05070 */
[----:B---3--:R-:W-:Y:S01]  /*0ae0*/  IMAD.MOV R8, RZ, RZ, -R0 ;  /* 0x000000ffff087224 */ /* 0x008fe200078e0a00 */
[----:B------:R-:W-:Y:S01]  /*0af0*/  SHF.R.U32.HI R7, RZ, R10, R7 ;  /* 0x0000000aff077219 */ /* 0x000fe20000011607 */
[----:B------:R-:W-:Y:S01]  /*0b00*/  FMUL R6, R6, UR4 ;  /* 0x0000000406067c20 */ /* 0x000fe20008400000 */
[----:B------:R-:W-:-:S03]  /*0b10*/  ISETP.NE.AND.EX P0, PT, R27, RZ, PT, P0 ;  /* 0x000000ff1b00720c */ /* 0x000fc60003f05300 */
[----:B------:R-:W1:Y:S01]  /*0b20*/  LDC R14, c[0x0][0x148] ;  /* 0x00005200ff0e7b82 */ /* 0x000e620000000800 */
[----:B--2---:R-:W-:-:S07]  /*0b30*/  IMAD R0, R5, R8, R4 ;  /* 0x0000000805007224 */ /* 0x004fce00078e0204 */
[----:B------:R-:W2:Y:S01]  /*0b40*/  LDC R22, c[0x0][0x600] ;  /* 0x00018000ff167b82 */ /* 0x000ea20000000800 */
[-CC-:B----4-:R-:W-:Y:S02]  /*0b50*/  SHF.R.U64 R28, R20, R12.reuse, R7.reuse ;  /* 0x0000000c141c7219 */ /* 0x190fe40000001207 */
[----:B------:R-:W-:Y:S01]  /*0b60*/  SHF.R.U32.HI R5, RZ, R12, R7 ;  /* 0x0000000cff057219 */ /* 0x000fe20000011607 */
[----:B------:R-:W-:Y:S01]  /*0b70*/  IMAD.MOV.U32 R7, RZ, RZ, 0x1 ;  /* 0x00000001ff077424 */ /* 0x000fe200078e00ff */
[----:B------:R3:W4:Y:S03]  /*0b80*/  F2I.U32.TRUNC.NTZ R12, R6 ;  /* 0x00000006000c7305 */ /* 0x000726000020f000 */
[----:B------:R-:W1:Y:S01]  /*0b90*/  LDC R15, c[0x0][0x648] ;  /* 0x00019200ff0f7b82 */ /* 0x000e620000000800 */
[-C--:B0-----:R-:W-:Y:S02]  /*0ba0*/  SHF.L.U32 R4, R9, R24.reuse, RZ ;  /* 0x0000001809047219 */ /* 0x081fe400000006ff */
[----:B------:R-:W-:-:S02]  /*0bb0*/  SHF.R.U64 R30, R28, R24, R5 ;  /* 0x000000181c1e7219 */ /* 0x000fc40000001205 */
[----:B------:R-:W-:Y:S02]  /*0bc0*/  LOP3.LUT R11, RZ, R4, RZ, 0x33, !PT ;  /* 0x00000004ff0b7212 */ /* 0x000fe400078e33ff */
[-C--:B------:R-:W-:Y:S01]  /*0bd0*/  SHF.R.U32.HI R5, RZ, R24.reuse, R5 ;  /* 0x00000018ff057219 */ /* 0x080fe20000011605 */
[----:B------:R-:W0:Y:S01]  /*0be0*/  LDC R21, c[0x0][0x638] ;  /* 0x00018e00ff157b82 */ /* 0x000e220000000800 */
[----:B------:R-:W-:Y:S01]  /*0bf0*/  SHF.L.U32 R10, R7, R24, RZ ;  /* 0x00000018070a7219 */ /* 0x000fe200000006ff */
[----:B------:R-:W-:-:S06]  /*0c00*/  IMAD.MOV.U32 R4, RZ, RZ, R30 ;  /* 0x000000ffff047224 */ /* 0x000fcc00078e001e */
[----:B------:R-:W0:Y:S01]  /*0c10*/  LDC R57, c[0x0][0x610] ;  /* 0x00018400ff397b82 */ /* 0x000e220000000800 */
[----:B---34-:R-:W-:Y:S05]  /*0c20*/  @!P0 BRA `(.L_x_7) ;  /* 0x0000000000288947 */ /* 0x018fea0003800000 */
[----:B------:R-:W3:Y:S02]  /*0c30*/  LDC R9, c[0x0][0x64c] ;  /* 0x00019300ff097b82 */ /* 0x000ee40000000800 */
[----:B---3--:R-:W-:-:S05]  /*0c40*/  IADD3 R9, P0, R30, R9, RZ ;  /* 0x000000091e097210 */ /* 0x008fca0007f1e0ff */
        /* <DEDUP_REMOVED lines=8> */
.L_x_7:
[----:B-1----:R-:W-:Y:S01]  /*0cd0*/  SHF.R.U64 R4, R4, R15, R5 ;  /* 0x0000000f04047219 */ /* 0x002fe20000001205 */
[----:B--2---:R-:W-:Y:S01]  /*0ce0*/  VIADD R5, R22, 0xffffffff ;  /* 0xffffffff16057836 */ /* 0x004fe20000000000 */
[----:B------:R-:W-:Y:S01]  /*0cf0*/  LOP3.LUT R11, R28, R11, RZ, 0xc0, !PT ;  /* 0x0000000b1c0b7212 */ /* 0x000fe200078ec0ff */
[----:B------:R-:W-:Y:S02]  /*0d00*/  IMAD.MOV R12, RZ, RZ, -R12 ;  /* 0x000000ffff0c7224 */ /* 0x000fe400078e0a0c */
[----:B------:R-:W-:Y:S02]  /*0d10*/  IMAD.MOV R6, RZ, RZ, -R4 ;  /* 0x000000ffff067224 */ /* 0x000fe400078e0a04 */
[----:B------:R-:W-:Y:S01]  /*0d20*/  IMAD R11, R10, R4, R11 ;  /* 0x000000040a0b7224 */ /* 0x000fe200078e020b */
[----:B------:R-:W-:Y:S01]  /*0d30*/  LOP3.LUT R4, R20, R5, RZ, 0xc0, !PT ;  /* 0x0000000514047212 */ /* 0x000fe200078ec0ff */
[----:B------:R-:W-:Y:S02]  /*0d40*/  @P3 IMAD R0, R14, R12, R3 ;  /* 0x0000000c0e003224 */ /* 0x000fe400078e0203 */
[----:B0-----:R-:W-:-:S02]  /*0d50*/  IMAD R3, R6, R21, R30 ;  /* 0x0000001506037224 */ /* 0x001fc400078e021e */
[----:B------:R-:W-:Y:S02]  /*0d60*/  IMAD R57, R11, R57, R0 ;  /* 0x000000390b397224 */ /* 0x000fe400078e0200 */
[----:B------:R-:W-:Y:S02]  /*0d70*/  IMAD R4, R3, R22, R4 ;  /* 0x0000001603047224 */ /* 0x000fe400078e0204 */
[----:B------:R-:W-:-:S03]  /*0d80*/  IMAD.MOV.U32 R0, RZ, RZ, 0x1 ;  /* 0x00000001ff007424 */ /* 0x000fc600078e00ff */
[----:B------:R-:W-:Y:S02]  /*0d90*/  SEL R58, R4, R57, !P3 ;  /* 0x00000039043a7207 */ /* 0x000fe40005800000 */
[----:B------:R-:W-:-:S07]  /*0da0*/  SEL R57, R57, R4, !P3 ;  /* 0x0000000439397207 */ /* 0x000fce0005800000 */
.L_x_5:
[----:B------:R-:W-:-:S08]  /*0db0*/  NOP ;  /* 0x0000000000007918 */ /* 0x000fd00000000000 */
[----:B------:R-:W0:Y:S02]  /*0dc0*/  USETMAXREG.TRY_ALLOC.CTAPOOL UP0, 0xe8 ;  /* 0x000000e8000079c8 */ /* 0x000e240008000600 */
[----:B0-----:R-:W-:-:S13]  /*0dd0*/  PLOP3.LUT P0, PT, PT, PT, UP0, 0x80, 0x0 ;  /* 0x000000000000781c */ /* 0x001fda0003f0f008 */
[----:B------:R-:W-:Y:S05]  /*0de0*/  @!P0 BRA `(.L_x_5) ;  /* 0xfffffffc00f08947 */ /* 0x000fea000383ffff */
[----:B------:R-:W-:Y:S01]  /*0df0*/  ULDC.64 UR4, c[0x0][0x598] ;  /* 0x0001660000047ab9 */ /* 0x000fe20000000a00 */
[----:B------:R-:W-:Y:S01]  /*0e00*/  ULDC.64 UR36, c[0x0][0x208] ;  /* 0x0000820000247ab9 */ /* 0x000fe20000000a00 */
[----:B------:R-:W-:-:S04]  /*0e10*/  ISETP.NE.U32.AND P0, PT, RZ, UR4, PT ;  /* 0x00000004ff007c0c */ /* 0x000fc8000bf05070 */
[----:B------:R-:W-:-:S13]  /*0e20*/  ISETP.NE.AND.EX P0, PT, RZ, UR5, PT, P0 ;  /* 0x00000005ff007c0c */ /* 0x000fda000bf05300 */
[----:B------:R-:W-:Y:S05]  /*0e30*/  @!P0 BRA `(.L_x_8) ;  /* 0x00000000001c8947 */ /* 0x000fea0003800000 */
[----:B------:R-:W0:Y:S02]  /*0e40*/  LDC.64 R4, c[0x0][0x598] ;  /* 0x00016600ff047b82 */ /* 0x000e240000000a00 */
[----:B0-----:R-:W2:Y:S02]  /*0e50*/  LDG.E.64 R4, desc[UR36][R4.64] ;  /* 0x0000002404047981 */ /* 0x001ea4000c1e1b00 */
[----:B--2---:R-:W-:-:S04]  /*0e60*/  ISETP.NE.U32.AND P0, PT, R4, RZ, PT ;  /* 0x000000ff0400720c */ /* 0x004fc80003f05070 */
[----:B------:R-:W-:-:S13]  /*0e70*/  ISETP.NE.AND.EX P0, PT, R5, RZ, PT, P0 ;  /* 0x000000ff0500720c */ /* 0x000fda0003f05300 */
[----:B------:R-:W-:Y:S05]  /*0e80*/  @!P0 BRA `(.L_x_8) ;  /* 0x0000000000088947 */ /* 0x000fea0003800000 */
[----:B------:R0:W5:Y:S01]  /*0e90*/  LD.E R22, desc[UR36][R4.64] ;  /* 0x0000002404167980 */ /* 0x000162000c101900 */
[----:B------:R-:W-:Y:S05]  /*0ea0*/  BRA `(.L_x_9) ;  /* 0x0000000000247947 */ /* 0x000fea0003800000 */
.L_x_8:
[----:B------:R-:W-:Y:S02]  /*0eb0*/  ULDC.64 UR4, c[0x0][0x588] ;  /* 0x0001620000047ab9 */ /* 0x000fe40000000a00 */
[----:B------:R-:W-:-:S04]  /*0ec0*/  ISETP.NE.U32.AND P0, PT, RZ, UR4, PT ;  /* 0x00000004ff007c0c */ /* 0x000fc8000bf05070 */
[----:B------:R-:W-:-:S13]  /*0ed0*/  ISETP.NE.AND.EX P0, PT, RZ, UR5, PT, P0 ;  /* 0x00000005ff007c0c */ /* 0x000fda000bf05300 */
[----:B------:R-:W-:Y:S05]  /*0ee0*/  @!P0 BRA `(.L_x_10) ;  /* 0x00000000000c8947 */ /* 0x000fea0003800000 */
[----:B------:R-:W0:Y:S02]  /*0ef0*/  LDC.64 R22, c[0x0][0x588] ;  /* 0x00016200ff167b82 */ /* 0x000e240000000a00 */
[----:B0-----:R1:W5:Y:S01]  /*0f00*/  LDG.E R22, desc[UR36][R22.64] ;  /* 0x0000002416167981 */ /* 0x001362000c1e1900 */
[----:B------:R-:W-:Y:S05]  /*0f10*/  BRA `(.L_x_9) ;  /* 0x0000000000087947 */ /* 0x000fea0003800000 */
.L_x_10:
[----:B------:R-:W-:Y:S02]  /*0f20*/  ULDC UR4, c[0x0][0x580] ;  /* 0x0001600000047ab9 */ /* 0x000fe40000000800 */
[----:B------:R-:W-:-:S07]  /*0f30*/  IMAD.U32 R22, RZ, RZ, UR4 ;  /* 0x00000004ff167e24 */ /* 0x000fce000f8e00ff */
.L_x_9:
[----:B------:R-:W-:Y:S02]  /*0f40*/  ULDC.64 UR4, c[0x0][0x5a0] ;  /* 0x0001680000047ab9 */ /* 0x000fe40000000a00 */
[----:B------:R-:W-:-:S04]  /*0f50*/  ISETP.NE.U32.AND P0, PT, RZ, UR4, PT ;  /* 0x00000004ff007c0c */ /* 0x000fc8000bf05070 */
[----:B------:R-:W-:-:S13]  /*0f60*/  ISETP.NE.AND.EX P0, PT, RZ, UR5, PT, P0 ;  /* 0x00000005ff007c0c */ /* 0x000fda000bf05300 */
[----:B------:R-:W-:Y:S05]  /*0f70*/  @!P0 BRA `(.L_x_11) ;  /* 0x00000000001c8947 */ /* 0x000fea0003800000 */
[----:B0-----:R-:W0:Y:S02]  /*0f80*/  LDC.64 R4, c[0x0][0x5a0] ;  /* 0x00016800ff047b82 */ /* 0x001e240000000a00 */
[----:B0-----:R-:W2:Y:S02]  /*0f90*/  LDG.E.64 R4, desc[UR36][R4.64] ;  /* 0x0000002404047981 */ /* 0x001ea4000c1e1b00 */
[----:B--2---:R-:W-:-:S04]  /*0fa0*/  ISETP.NE.U32.AND P0, PT, R4, RZ, PT ;  /* 0x000000ff0400720c */ /* 0x004fc80003f05070 */
[----:B------:R-:W-:-:S13]  /*0fb0*/  ISETP.NE.AND.EX P0, PT, R5, RZ, PT, P0 ;  /* 0x000000ff0500720c */ /* 0x000fda0003f05300 */
[----:B------:R-:W-:Y:S05]  /*0fc0*/  @!P0 BRA `(.L_x_11) ;  /* 0x0000000000088947 */ /* 0x000fea0003800000 */
[----:B-1----:R0:W5:Y:S01]  /*0fd0*/  LD.E R23, desc[UR36][R4.64] ;  /* 0x0000002404177980 */ /* 0x002162000c101900 */
[----:B------:R-:W-:Y:S05]  /*0fe0*/  BRA `(.L_x_12) ;  /* 0x0000000000247947 */ /* 0x000fea0003800000 */
.L_x_11:
[----:B------:R-:W-:Y:S02]  /*0ff0*/  ULDC.64 UR4, c[0x0][0x590] ;  /* 0x0001640000047ab9 */ /* 0x000fe40000000a00 */
[----:B------:R-:W-:-:S04]  /*1000*/  ISETP.NE.U32.AND P0, PT, RZ, UR4, PT ;  /* 0x00000004ff007c0c */ /* 0x000fc8000bf05070 */
[----:B------:R-:W-:-:S13]  /*1010*/  ISETP.NE.AND.EX P0, PT, RZ, UR5, PT, P0 ;  /* 0x00000005ff007c0c */ /* 0x000fda000bf05300 */
[----:B------:R-:W-:Y:S05]  /*1020*/  @!P0 BRA `(.L_x_13) ;  /* 0x00000000000c8947 */ /* 0x000fea0003800000 */
[----:B0-----:R-:W1:Y:S02]  /*1030*/  LDC.64 R4, c[0x0][0x590] ;  /* 0x00016400ff047b82 */ /* 0x001e640000000a00 */
[----:B-1----:R1:W5:Y:S01]  /*1040*/  LDG.E R23, desc[UR36][R4.64] ;  /* 0x0000002404177981 */ /* 0x002362000c1e1900 */
[----:B------:R-:W-:Y:S05]  /*1050*/  BRA `(.L_x_12) ;  /* 0x0000000000087947 */ /* 0x000fea0003800000 */
.L_x_13:
[----:B------:R-:W-:Y:S02]  /*1060*/  ULDC UR4, c[0x0][0x584] ;  /* 0x0001610000047ab9 */ /* 0x000fe40000000800 */
[----:B-1----:R-:W-:-:S07]  /*1070*/  IMAD.U32 R23, RZ, RZ, UR4 ;  /* 0x00000004ff177e24 */ /* 0x002fce000f8e00ff */
.L_x_12:
[----:B------:R-:W-:-:S13]  /*1080*/  LOP3.LUT P0, RZ, R0, 0xff, RZ, 0xc0, !PT ;  /* 0x000000ff00ff7812 */ /* 0x000fda000780c0ff */
[----:B------:R-:W-:Y:S05]  /*1090*/  @!P0 EXIT ;  /* 0x000000000000894d */ /* 0x000fea0003800000 */
[----:B------:R-:W-:Y:S01]  /*10a0*/  ULDC UR4, c[0x0][0x28c] ;  /* 0x0000a30000047ab9 */ /* 0x000fe20000000800 */
[----:B------:R-:W-:Y:S01]  /*10b0*/  UMOV UR38, URZ ;  /* 0x0000003f00267c82 */ /* 0x000fe20008000000 */
[----:B------:R-:W-:Y:S01]  /*10c0*/  UIADD3 UR4, UR4, 0x3f, URZ ;  /* 0x0000003f04047890 */ /* 0x000fe2000fffe03f */
[----:B------:R-:W-:-:S03]  /*10d0*/  UMOV UR39, URZ ;  /* 0x0000003f00277c82 */ /* 0x000fc60008000000 */
[----:B------:R-:W-:-:S04]  /*10e0*/  USHF.R.S32.HI UR5, URZ, 0x1f, UR4 ;  /* 0x0000001f3f057899 */ /* 0x000fc80008011404 */
[----:B------:R-:W-:-:S04]  /*10f0*/  ULEA.HI UR5, UR5, UR4, URZ, 0x6 ;  /* 0x0000000405057291 */ /* 0x000fc8000f8f303f */
[----:B------:R-:W-:-:S12]  /*1100*/  USHF.R.S32.HI UR40, URZ, 0x6, UR5 ;  /* 0x000000063f287899 */ /* 0x000fd80008011405 */
.L_x_99:
[----:B------:R-:W-:Y:S01]  /*1110*/  LOP3.LUT R0, R18, 0x80, RZ, 0xc0, !PT ;  /* 0x0000008012007812 */ /* 0x000fe200078ec0ff */
[----:B------:R-:W2:Y:S01]  /*1120*/  S2UR UR7, SR_CgaCtaId ;  /* 0x00000000000779c3 */ /* 0x000ea20000008800 */
[----:B------:R-:W-:Y:S02]  /*1130*/  UMOV UR6, 0x400 ;  /* 0x0000040000067882 */ /* 0x000fe40000000000 */
[----:B------:R-:W-:-:S06]  /*1140*/  SHF.R.U32.HI R0, RZ, 0x7, R0 ;  /* 0x00000007ff007819 */ /* 0x000fcc0000011600 */
[----:B------:R-:W3:Y:S01]  /*1150*/  SHFL.IDX PT, R0, R0, RZ, 0x1f ;  /* 0x00001fff00007589 */ /* 0x000ee200000e0000 */
[----:B--2---:R-:W-:Y:S01]  /*1160*/  ULEA UR6, UR7, UR6, 0x18 ;  /* 0x0000000607067291 */ /* 0x004fe2000f8ec03f */
[----:B---3--:R-:W-:-:S13]  /*1170*/  R2UR UR4, R0 ;  /* 0x00000000000472ca */ /* 0x008fda00000e0000 */
[----:B------:R-:W-:-:S04]  /*1180*/  ULEA.HI UR5, UR4, UR4, URZ, 0x1 ;  /* 0x0000000404057291 */ /* 0x000fc8000f8f083f */
[----:B------:R-:W-:-:S04]  /*1190*/  ULOP3.LUT UR5, UR5, 0xffffe, URZ, 0xc0, !UPT ;  /* 0x000ffffe05057892 */ /* 0x000fc8000f8ec03f */
[----:B------:R-:W-:-:S03]  /*11a0*/  UIADD3 UR5, UR4, -UR5, URZ ;  /* 0x8000000504057290 */ /* 0x000fc6000fffe03f */
[----:B------:R-:W-:Y:S01]  /*11b0*/  ULDC UR4, c[0x0][0x28c] ;  /* 0x0000a30000047ab9 */ /* 0x000fe20000000800 */
[----:B------:R-:W-:Y:S01]  /*11c0*/  ULEA UR5, UR5, UR6, 0xc ;  /* 0x0000000605057291 */ /* 0x000fe2000f8e603f */
[----:B------:R-:W-:-:S03]  /*11d0*/  ISETP.LT.AND P0, PT, RZ, UR4, PT ;  /* 0x00000004ff007c0c */ /* 0x000fc6000bf01270 */
[----:B------:R-:W-:-:S04]  /*11e0*/  UIADD3 UR5, UR5, 0x200, URZ ;  /* 0x0000020005057890 */ /* 0x000fc8000fffe03f */
[----:B------:R-:W-:-:S04]  /*11f0*/  USHF.R.U32.HI UR5, URZ, 0x4, UR5 ;  /* 0x000000043f057899 */ /* 0x000fc80008011605 */
[----:B------:R-:W-:Y:S02]  /*1200*/  ULOP3.LUT UR41, UR5, 0x3fff, URZ, 0xc0, !UPT ;  /* 0x00003fff05297892 */ /* 0x000fe4000f8ec03f */
[----:B0---4-:R-:W-:Y:S10]  /*1210*/  @P0 BRA `(.L_x_14) ;  /* 0x0000000000400947 */ /* 0x011ff40003800000 */
[----:B------:R-:W-:Y:S01]  /*1220*/  MOV R0, 0x0 ;  /* 0x0000000000007802 */ /* 0x000fe20000000f00 */
[----:B------:R-:W-:Y:S01]  /*1230*/  ULDC.64 UR4, c[0x4][0x68] ;  /* 0x01001a0000047ab9 */ /* 0x000fe20000000a00 */
[----:B------:R-:W-:Y:S01]  /*1240*/  ULDC.64 UR6, c[0x4][0x8] ;  /* 0x0100020000067ab9 */ /* 0x000fe20000000a00 */
[----:B01----:R-:W-:Y:S01]  /*1250*/  IMAD.U32 R4, RZ, RZ, UR4 ;  /* 0x00000004ff047e24 */ /* 0x003fe2000f8e00ff */
[----:B------:R0:W1:Y:S01]  /*1260*/  LDC.64 R14, c[0x4][R0] ;  /* 0x01000000000e7b82 */ /* 0x0000620000000a00 */
[----:B------:R-:W-:Y:S01]  /*1270*/  IMAD.U32 R5, RZ, RZ, UR5 ;  /* 0x00000005ff057e24 */ /* 0x000fe2000f8e00ff */
[----:B------:R-:W-:Y:S01]  /*1280*/  ULDC.64 UR4, c[0x4][0x70] ;  /* 0x01001c0000047ab9 */ /* 0x000fe20000000a00 */
[----:B------:R-:W-:Y:S02]  /*1290*/  IMAD.U32 R10, RZ, RZ, UR6 ;  /* 0x00000006ff0a7e24 */ /* 0x000fe4000f8e00ff */
[----:B------:R-:W-:Y:S02]  /*12a0*/  IMAD.U32 R6, RZ, RZ, UR4 ;  /* 0x00000004ff067e24 */ /* 0x000fe4000f8e00ff */
[----:B------:R-:W-:-:S02]  /*12b0*/  IMAD.U32 R7, RZ, RZ, UR5 ;  /* 0x00000005ff077e24 */ /* 0x000fc4000f8e00ff */
[----:B------:R-:W-:Y:S02]  /*12c0*/  IMAD.U32 R11, RZ, RZ, UR7 ;  /* 0x00000007ff0b7e24 */ /* 0x000fe4000f8e00ff */
[----:B------:R-:W-:Y:S02]  /*12d0*/  IMAD.MOV.U32 R8, RZ, RZ, 0x1e1 ;  /* 0x000001e1ff087424 */ /* 0x000fe400078e00ff */
[----:B------:R-:W-:Y:S02]  /*12e0*/  IMAD.MOV.U32 R12, RZ, RZ, 0x1 ;  /* 0x00000001ff0c7424 */ /* 0x000fe400078e00ff */
[----:B0-----:R-:W-:-:S07]  /*12f0*/  IMAD.MOV.U32 R13, RZ, RZ, RZ ;  /* 0x000000ffff0d7224 */ /* 0x001fce00078e00ff */
[----:B------:R-:W-:-:S07]  /*1300*/  LEPC R20, `(.L_x_14) ;  /* 0x000000001014794e */ /* 0x000fce0000000000 */
[----:B-1---5:R-:W-:Y:S05]  /*1310*/  CALL.ABS.NOINC R14 ;  /* 0x000000000e007343 */ /* 0x022fea0003c00000 */
.L_x_14:
[----:B------:R-:W-:-:S04]  /*1320*/  LOP3.LUT R0, R19, 0x1, RZ, 0xfc, !PT ;  /* 0x0000000113007812 */ /* 0x000fc800078efcff */
[----:B------:R-:W-:-:S13]  /*1330*/  ISETP.NE.AND P0, PT, R0, 0x3, PT ;  /* 0x000000030000780c */ /* 0x000fda0003f05270 */
[----:B------:R-:W-:Y:S05]  /*1340*/  @!P0 BRA `(.L_x_15) ;  /* 0x0000000000048947 */ /* 0x000fea0003800000 */
[----:B------:R-:W-:Y:S01]  /*1350*/  BPT.TRAP 0x1 ;  /* 0x000000040000795c */ /* 0x000fe20000300000 */
.L_x_15:
[----:B------:R-:W2:Y:S01]  /*1360*/  S2UR UR5, SR_CgaCtaId ;  /* 0x00000000000579c3 */ /* 0x000ea20000008800 */
[----:B------:R-:W-:Y:S01]  /*1370*/  UMOV UR4, 0x400 ;  /* 0x0000040000047882 */ /* 0x000fe20000000000 */
[----:B------:R-:W-:Y:S02]  /*1380*/  IMAD.U32 R0, RZ, RZ, UR38 ;  /* 0x00000026ff007e24 */ /* 0x000fe4000f8e00ff */
[----:B------:R-:W-:-:S03]  /*1390*/  IMAD.U32 R3, RZ, RZ, UR39 ;  /* 0x00000027ff037e24 */ /* 0x000fc6000f8e00ff */
[----:B------:R-:W-:Y:S01]  /*13a0*/  SHF.L.U32 R0, R0, 0x1f, RZ ;  /* 0x0000001f00007819 */ /* 0x000fe200000006ff */
[----:B--2---:R-:W-:-:S06]  /*13b0*/  ULEA UR4, UR5, UR4, 0x18 ;  /* 0x0000000405047291 */ /* 0x004fcc000f8ec03f */
[----:B------:R-:W-:-:S04]  /*13c0*/  IMAD.U32 R6, RZ, RZ, UR4 ;  /* 0x00000004ff067e24 */ /* 0x000fc8000f8e00ff */
[----:B------:R-:W-:-:S04]  /*13d0*/  IMAD R3, R3, 0x8, R6 ;  /* 0x0000000803037824 */ /* 0x000fc800078e0206 */
[----:B------:R2:W3:Y:S01]  /*13e0*/  SYNCS.PHASECHK.TRANS64.TRYWAIT P1, [R3+URZ], R0 ;  /* 0x00000000030075a7 */ /* 0x0004e2000802017f */
[----:B------:R-:W-:Y:S05]  /*13f0*/  @!P0 BRA `(.L_x_16) ;  /* 0x0000000000048947 */ /* 0x000fea0003800000 */
[----:B------:R-:W-:Y:S01]  /*1400*/  BPT.TRAP 0x1 ;  /* 0x000000040000795c */ /* 0x000fe20000300000 */
.L_x_16:
[----:B---3--:R-:W-:Y:S05]  /*1410*/  @P1 BRA `(.L_x_17) ;  /* 0x0000000000081947 */ /* 0x008fea0003800000 */
[----:B------:R-:W3:Y:S02]  /*1420*/  SYNCS.PHASECHK.TRANS64.TRYWAIT P1, [R3+URZ], R0 ;  /* 0x00000000030075a7 */ /* 0x000ee4000802017f */
[----:B---3--:R-:W-:Y:S05]  /*1430*/  @!P1 BRA `(.L_x_18) ;  /* 0x0000004800809947 */ /* 0x008fea0003800000 */
.L_x_17:
[----:B------:R-:W-:-:S04]  /*1440*/  UISETP.LT.AND UP0, UPT, UR40, 0x1, UPT ;  /* 0x000000012800788c */ /* 0x000fc8000bf01270 */
[----:B------:R-:W-:-:S06]  /*1450*/  USEL UR4, UR40, 0x1, UP0 ;  /* 0x0000000128047887 */ /* 0x000fcc0008000000 */
[----:B--23--:R-:W-:Y:S01]  /*1460*/  IMAD.U32 R0, RZ, RZ, UR4 ;  /* 0x00000004ff007e24 */ /* 0x00cfe2000f8e00ff */
[----:B------:R-:W-:Y:S05]  /*1470*/  WARPSYNC.ALL ;  /* 0x0000000000007948 */ /* 0x000fea0003800000 */
[----:B------:R-:W-:-:S04]  /*1480*/  IADD3 R0, -R0, UR40, RZ ;  /* 0x0000002800007c10 */ /* 0x000fc8000fffe1ff */
[----:B------:R-:W-:Y:S02]  /*1490*/  ISETP.GE.AND P1, PT, R0, 0x1, PT ;  /* 0x000000010000780c */ /* 0x000fe40003f26270 */
[----:B------:R-:W-:Y:S01]  /*14a0*/  R2UR UR4, R6 ;  /* 0x00000000060472ca */ /* 0x000fe200000e0000 */
[----:B------:R-:W-:Y:S01]  /*14b0*/  ULOP3.LUT UR41, UR41, 0x10000, URZ, 0xfc, !UPT ;  /* 0x0001000029297892 */ /* 0x000fe2000f8efc3f */
[----:B------:R-:W-:Y:S01]  /*14c0*/  WARPGROUP.ARRIVE ;  /* 0x00000000000079c5 */ /* 0x000fe20000000000 */
[----:B------:R-:W-:Y:S01]  /*14d0*/  UMOV UR5, 0x80000020 ;  /* 0x8000002000057882 */ /* 0x000fe20000000000 */
[----:B------:R-:W-:-:S09]  /*14e0*/  UMOV UR7, 0x80000020 ;  /* 0x8000002000077882 */ /* 0x000fd20000000000 */
[----:B------:R-:W-:-:S04]  /*14f0*/  UIADD3 UR4, UR4, 0x24200, URZ ;  /* 0x0002420004047890 */ /* 0x000fc8000fffe03f */
[----:B------:R-:W-:-:S04]  /*1500*/  USHF.R.U32.HI UR4, URZ, 0x4, UR4 ;  /* 0x000000043f047899 */ /* 0x000fc80008011604 */
[----:B------:R-:W-:-:S04]  /*1510*/  ULOP3.LUT UR4, UR4, 0x3fff, URZ, 0xc0, !UPT ;  /* 0x00003fff04047892 */ /* 0x000fc8000f8ec03f */
[----:B------:R-:W-:Y:S02]  /*1520*/  ULOP3.LUT UR9, UR4, 0x10000, URZ, 0xfc, !UPT ;  /* 0x0001000004097892 */ /* 0x000fe4000f8efc3f */
[----:B------:R-:W-:Y:S02]  /*1530*/  ULEA UR4, UR39, UR41, 0x9 ;  /* 0x0000002927047291 */ /* 0x000fe4000f8e483f */
[----:B------:R-:W-:-:S09]  /*1540*/  ULEA UR6, UR39, UR9, 0x8 ;  /* 0x0000000927067291 */ /* 0x000fd2000f8e403f */
[----:B------:R-:W-:Y:S01]  /*1550*/  IGMMA.64x64x32.S8.S8 R24, gdesc[UR4], RZ, !UPT, gsb0 ;  /* 0x01e00000041879f1 */ /* 0x000fe2000c0410ff */
[----:B------:R-:W-:Y:S02]  /*1560*/  UIADD3 UR4, UR4, 0x2, URZ ;  /* 0x0000000204047890 */ /* 0x000fe4000fffe03f */
[----:B------:R-:W-:Y:S01]  /*1570*/  UIADD3 UR6, UR6, 0x2, URZ ;  /* 0x0000000206067890 */ /* 0x000fe2000fffe03f */
[----:B------:R-:W-:Y:S01]  /*1580*/  UMOV UR5, 0x80000020 ;  /* 0x8000002000057882 */ /* 0x000fe20000000000 */
[----:B------:R-:W-:Y:S01]  /*1590*/  UMOV UR7, 0x80000020 ;  /* 0x8000002000077882 */ /* 0x000fe20000000000 */
[----:B------:R-:W-:Y:S02]  /*15a0*/  WARPGROUP.DEPBAR.LE gsb0, 0x0 ;  /* 0x00008000000079c5 */ /* 0x000fe40000010000 */
[----:B------:R-:W-:-:S06]  /*15b0*/  WARPGROUP.ARRIVE ;  /* 0x00000000000079c5 */ /* 0x000fcc0000000000 */
[----:B------:R-:W-:Y:S03]  /*15c0*/  IGMMA.64x64x32.S8.S8 R24, gdesc[UR4], R24, gsb0 ;  /* 0x01e00000041879f1 */ /* 0x000fe60008041018 */
[----:B------:R-:W-:Y:S02]  /*15d0*/  WARPGROUP.DEPBAR.LE gsb0, 0x0 ;  /* 0x00008000000079c5 */ /* 0x000fe40000010000 */
[----:B------:R-:W-:Y:S05]  /*15e0*/  @!P1 BRA `(.L_x_19) ;  /* 0x0000000000e09947 */ /* 0x000fea0003800000 */
[----:B------:R-:W-:Y:S02]  /*15f0*/  UIADD3 UR4, UR39, 0x1, URZ ;  /* 0x0000000127047890 */ /* 0x000fe4000fffe03f */
[----:B------:R-:W-:Y:S02]  /*1600*/  IMAD.U32 R3, RZ, RZ, UR39 ;  /* 0x00000027ff037e24 */ /* 0x000fe4000f8e00ff */
[----:B------:R-:W-:-:S04]  /*1610*/  UISETP.NE.AND UP0, UPT, UR4, 0x12, UPT ;  /* 0x000000120400788c */ /* 0x000fc8000bf05270 */
[----:B------:R-:W-:Y:S02]  /*1620*/  USEL UR5, URZ, 0x1, UP0 ;  /* 0x000000013f057887 */ /* 0x000fe40008000000 */
[----:B------:R-:W-:Y:S02]  /*1630*/  USEL UR8, UR4, URZ, UP0 ;  /* 0x0000003f04087287 */ /* 0x000fe40008000000 */
[----:B------:R-:W-:-:S06]  /*1640*/  ULOP3.LUT UR5, UR38, UR5, URZ, 0x3c, !UPT ;  /* 0x0000000526057292 */ /* 0x000fcc000f8e3c3f */
[----:B------:R-:W-:-:S07]  /*1650*/  IMAD.U32 R7, RZ, RZ, UR5 ;  /* 0x00000005ff077e24 */ /* 0x000fce000f8e00ff */
.L_x_26:
[----:B------:R-:W-:Y:S05]  /*1660*/  @!P0 BRA `(.L_x_20) ;  /* 0x0000000000048947 */ /* 0x000fea0003800000 */
[----:B------:R-:W-:Y:S01]  /*1670*/  BPT.TRAP 0x1 ;  /* 0x000000040000795c */ /* 0x000fe20000300000 */
.L_x_20:
[----:B------:R-:W2:Y:S01]  /*1680*/  S2UR UR5, SR_CgaCtaId ;  /* 0x00000000000579c3 */ /* 0x000ea20000008800 */
[----:B------:R-:W-:Y:S01]  /*1690*/  UMOV UR4, 0x400 ;  /* 0x0000040000047882 */ /* 0x000fe20000000000 */
[----:B01----:R-:W-:Y:S01]  /*16a0*/  IMAD.U32 R5, RZ, RZ, UR8 ;  /* 0x00000008ff057e24 */ /* 0x003fe2000f8e00ff */
[----:B------:R-:W-:Y:S01]  /*16b0*/  SHF.L.U32 R4, R7, 0x1f, RZ ;  /* 0x0000001f07047819 */ /* 0x000fe200000006ff */
[----:B--2---:R-:W-:-:S06]  /*16c0*/  ULEA UR4, UR5, UR4, 0x18 ;  /* 0x0000000405047291 */ /* 0x004fcc000f8ec03f */
[----:B------:R-:W-:-:S04]  /*16d0*/  IMAD.U32 R6, RZ, RZ, UR4 ;  /* 0x00000004ff067e24 */ /* 0x000fc8000f8e00ff */
[----:B------:R-:W-:-:S04]  /*16e0*/  IMAD R5, R5, 0x8, R6 ;  /* 0x0000000805057824 */ /* 0x000fc800078e0206 */
[----:B------:R0:W1:Y:S01]  /*16f0*/  SYNCS.PHASECHK.TRANS64.TRYWAIT P1, [R5+URZ], R4 ;  /* 0x00000004050075a7 */ /* 0x000062000802017f */
[----:B------:R-:W-:Y:S05]  /*1700*/  @!P0 BRA `(.L_x_21) ;  /* 0x0000000000048947 */ /* 0x000fea0003800000 */
[----:B------:R-:W-:Y:S01]  /*1710*/  BPT.TRAP 0x1 ;  /* 0x000000040000795c */ /* 0x000fe20000300000 */
.L_x_21:
[----:B-1----:R-:W-:Y:S05]  /*1720*/  @P1 BRA `(.L_x_22) ;  /* 0x0000000000081947 */ /* 0x002fea0003800000 */
[----:B------:R-:W1:Y:S02]  /*1730*/  SYNCS.PHASECHK.TRANS64.TRYWAIT P1, [R5+URZ], R4 ;  /* 0x00000004050075a7 */ /* 0x000e64000802017f */
[----:B-1----:R-:W-:Y:S05]  /*1740*/  @!P1 BRA `(.L_x_23) ;  /* 0x0000004400d09947 */ /* 0x002fea0003800000 */
.L_x_22:
[----:B------:R-:W-:Y:S01]  /*1750*/  ULEA UR4, UR8, UR41, 0x9 ;  /* 0x0000002908047291 */ /* 0x000fe2000f8e483f */
[----:B------:R-:W-:Y:S01]  /*1760*/  WARPGROUP.ARRIVE ;  /* 0x00000000000079c5 */ /* 0x000fe20000000000 */
[----:B------:R-:W-:Y:S01]  /*1770*/  ULEA UR6, UR8, UR9, 0x8 ;  /* 0x0000000908067291 */ /* 0x000fe2000f8e403f */
[----:B------:R-:W-:Y:S01]  /*1780*/  UMOV UR5, 0x80000020 ;  /* 0x8000002000057882 */ /* 0x000fe20000000000 */
[----:B------:R-:W-:-:S07]  /*1790*/  UMOV UR7, 0x80000020 ;  /* 0x8000002000077882 */ /* 0x000fce0000000000 */
[----:B------:R-:W-:Y:S01]  /*17a0*/  IGMMA.64x64x32.S8.S8 R24, gdesc[UR4], R24, gsb0 ;  /* 0x01e00000041879f1 */ /* 0x000fe20008041018 */
        /* <DEDUP_REMOVED lines=9> */
[----:B------:R-:W-:Y:S01]  /*1840*/  BPT.TRAP 0x1 ;  /* 0x000000040000795c */ /* 0x000fe20000300000 */
.L_x_24:
[----:B01----:R-:W-:Y:S01]  /*1850*/  IMAD R4, R3, 0x8, R6 ;  /* 0x0000000803047824 */ /* 0x003fe200078e0206 */
[----:B------:R-:W-:-:S03]  /*1860*/  ISETP.GT.U32.AND P1, PT, R19, 0x1, PT ;  /* 0x000000011300780c */ /* 0x000fc60003f24070 */
[----:B------:R-:W-:-:S05]  /*1870*/  VIADD R4, R4, 0x90 ;  /* 0x0000009004047836 */ /* 0x000fca0000000000 */
[----:B------:R-:W-:-:S04]  /*1880*/  PRMT R4, RZ, 0x654, R4 ;  /* 0x00000654ff047816 */ /* 0x000fc80000000004 */
[----:B------:R0:W-:Y:S01]  /*1890*/  SYNCS.ARRIVE.TRANS64.RED.A1T0 RZ, [R4+URZ], RZ ;  /* 0x000000ff04ff79a7 */ /* 0x0001e2000810043f */
[----:B------:R-:W-:Y:S05]  /*18a0*/  @P1 BRA `(.L_x_25) ;  /* 0x0000000000041947 */ /* 0x000fea0003800000 */
[----:B------:R-:W-:Y:S01]  /*18b0*/  BPT.TRAP 0x1 ;  /* 0x000000040000795c */ /* 0x000fe20000300000 */
.L_x_25:
[----:B------:R-:W-:Y:S01]  /*18c0*/  UIADD3 UR8, UR8, 0x1, URZ ;  /* 0x0000000108087890 */ /* 0x000fe2000fffe03f */
[C---:B------:R-:W-:Y:S01]  /*18d0*/  ISETP.GT.AND P2, PT, R0.reuse, 0x1, PT ;  /* 0x000000010000780c */ /* 0x040fe20003f44270 */
[----:B------:R-:W-:Y:S02]  /*18e0*/  VIADD R3, R3, 0x1 ;  /* 0x0000000103037836 */ /* 0x000fe40000000000 */
[----:B------:R-:W-:Y:S01]  /*18f0*/  UISETP.NE.AND UP0, UPT, UR8, 0x12, UPT ;  /* 0x000000120800788c */ /* 0x000fe2000bf05270 */
[----:B------:R-:W-:Y:S02]  /*1900*/  VIADD R0, R0, 0xffffffff ;  /* 0xffffffff00007836 */ /* 0x000fe40000000000 */
[C---:B------:R-:W-:Y:S01]  /*1910*/  ISETP.NE.AND P1, PT, R3.reuse, 0x12, PT ;  /* 0x000000120300780c */ /* 0x040fe20003f25270 */
[----:B------:R-:W-:Y:S02]  /*1920*/  USEL UR4, URZ, 0x1, UP0 ;  /* 0x000000013f047887 */ /* 0x000fe40008000000 */
[----:B------:R-:W-:Y:S01]  /*1930*/  USEL UR8, UR8, URZ, UP0 ;  /* 0x0000003f08087287 */ /* 0x000fe20008000000 */
[----:B------:R-:W-:-:S03]  /*1940*/  SEL R3, R3, RZ, P1 ;  /* 0x000000ff03037207 */ /* 0x000fc60000800000 */
[----:B------:R-:W-:Y:S01]  /*1950*/  LOP3.LUT R7, R7, UR4, RZ, 0x3c, !PT ;  /* 0x0000000407077c12 */ /* 0x000fe2000f8e3cff */
[----:B------:R-:W-:Y:S07]  /*1960*/  @P2 BRA `(.L_x_26) ;  /* 0xfffffffc003c2947 */ /* 0x000fee000383ffff */
.L_x_19:
[----:B------:R-:W2:Y:S02]  /*1970*/  LDC R0, c[0x0][0x28c] ;  /* 0x0000a300ff007b82 */ /* 0x000ea40000000800 */
[----:B--2---:R-:W-:-:S13]  /*1980*/  ISETP.GE.AND P1, PT, R0, 0x1, PT ;  /* 0x000000010000780c */ /* 0x004fda0003f26270 */
[----:B------:R-:W-:Y:S05]  /*1990*/  @!P1 BRA `(.L_x_27) ;  /* 0x0000000000409947 */ /* 0x000fea0003800000 */
[----:B------:R-:W-:Y:S05]  /*19a0*/  @!P0 BRA `(.L_x_28) ;  /* 0x0000000000048947 */ /* 0x000fea0003800000 */
[----:B------:R-:W-:Y:S01]  /*19b0*/  BPT.TRAP 0x1 ;  /* 0x000000040000795c */ /* 0x000fe20000300000 */
.L_x_28:
[----:B------:R-:W-:Y:S01]  /*19c0*/  UISETP.LT.AND UP0, UPT, UR40, 0x1, UPT ;  /* 0x000000012800788c */ /* 0x000fe2000bf01270 */
[----:B------:R-:W-:-:S03]  /*19d0*/  ISETP.GT.U32.AND P0, PT, R19, 0x1, PT ;  /* 0x000000011300780c */ /* 0x000fc60003f04070 */
[----:B------:R-:W-:-:S04]  /*19e0*/  USEL UR6, UR40, 0x1, UP0 ;  /* 0x0000000128067887 */ /* 0x000fc80008000000 */
[----:B------:R-:W-:-:S04]  /*19f0*/  UIADD3 UR6, UR39, UR40, -UR6 ;  /* 0x0000002827067290 */ /* 0x000fc8000fffe806 */
[----:B------:R-:W-:-:S04]  /*1a00*/  UIMAD.WIDE.U32 UR4, UR6, 0x38e38e39, URZ ;  /* 0x38e38e39060478a5 */ /* 0x000fc8000f8e003f */
[----:B------:R-:W-:-:S04]  /*1a10*/  USHF.R.U32.HI UR4, URZ, 0x2, UR5 ;  /* 0x000000023f047899 */ /* 0x000fc80008011605 */
[----:B------:R-:W-:-:S06]  /*1a20*/  UIMAD UR6, UR4, -0x12, UR6 ;  /* 0xffffffee040678a4 */ /* 0x000fcc000f8e0206 */
[----:B------:R-:W-:-:S04]  /*1a30*/  IMAD.U32 R3, RZ, RZ, UR6 ;  /* 0x00000006ff037e24 */ /* 0x000fc8000f8e00ff */
[----:B------:R-:W-:-:S04]  /*1a40*/  IMAD R0, R3, 0x8, R6 ;  /* 0x0000000803007824 */ /* 0x000fc800078e0206 */
[----:B------:R-:W-:-:S05]  /*1a50*/  VIADD R0, R0, 0x90 ;  /* 0x0000009000007836 */ /* 0x000fca0000000000 */
[----:B------:R-:W-:-:S04]  /*1a60*/  PRMT R0, RZ, 0x654, R0 ;  /* 0x00000654ff007816 */ /* 0x000fc80000000000 */
[----:B------:R2:W-:Y:S01]  /*1a70*/  SYNCS.ARRIVE.TRANS64.RED.A1T0 RZ, [R0+URZ], RZ ;  /* 0x000000ff00ff79a7 */ /* 0x0005e2000810043f */
[----:B------:R-:W-:Y:S05]  /*1a80*/  @P0 BRA `(.L_x_27) ;  /* 0x0000000000040947 */ /* 0x000fea0003800000 */
[----:B------:R-:W-:Y:S01]  /*1a90*/  BPT.TRAP 0x1 ;  /* 0x000000040000795c */ /* 0x000fe20000300000 */
.L_x_27:
[----:B------:R-:W3:Y:S01]  /*1aa0*/  LDC R8, c[0x0][0x288] ;  /* 0x0000a200ff087b82 */ /* 0x000ee20000000800 */
[----:B01----:R-:W-:Y:S01]  /*1ab0*/  LOP3.LUT R4, R18, 0x60, RZ, 0xc0, !PT ;  /* 0x0000006012047812 */ /* 0x003fe200078ec0ff */
[----:B------:R-:W-:Y:S01]  /*1ac0*/  IMAD.SHL.U32 R7, R58, 0x40, RZ ;  /* 0x000000403a077824 */ /* 0x000fe200078e00ff */
[----:B------:R-:W-:Y:S01]  /*1ad0*/  UIADD3 UR39, UR40, UR39, URZ ;  /* 0x0000002728277290 */ /* 0x000fe2000fffe03f */
[----:B--2---:R-:W-:Y:S01]  /*1ae0*/  SHF.R.U32.HI R0, RZ, 0x2, R18 ;  /* 0x00000002ff007819 */ /* 0x004fe20000011612 */
[----:B------:R-:W-:Y:S01]  /*1af0*/  IMAD.SHL.U32 R13, R57, 0x80, RZ ;  /* 0x00000080390d7824 */ /* 0x000fe200078e00ff */
[----:B------:R-:W-:Y:S01]  /*1b00*/  SHF.R.U32.HI R6, RZ, 0x1, R4 ;  /* 0x00000001ff067819 */ /* 0x000fe20000011604 */
[----:B------:R-:W-:Y:S01]  /*1b10*/  UISETP.GT.U32.AND UP0, UPT, UR39, 0x11, UPT ;  /* 0x000000112700788c */ /* 0x000fe2000bf04070 */
[----:B------:R-:W-:Y:S01]  /*1b20*/  LOP3.LUT R4, R18, 0x3, RZ, 0xc0, !PT ;  /* 0x0000000312047812 */ /* 0x000fe200078ec0ff */
[----:B------:R-:W-:Y:S01]  /*1b30*/  ULDC UR7, c[0x0][0x284] ;  /* 0x0000a10000077ab9 */ /* 0x000fe20000000800 */
[----:B------:R-:W-:Y:S01]  /*1b40*/  SHF.R.U32.HI R5, RZ, 0x7, R18 ;  /* 0x00000007ff057819 */ /* 0x000fe20000011612 */
[----:B------:R-:W-:Y:S01]  /*1b50*/  UISETP.LT.U32.AND UP0, UPT, UR40, 0x12, UP0 ;  /* 0x000000122800788c */ /* 0x000fe20008701070 */
[----:B------:R-:W-:Y:S01]  /*1b60*/  LOP3.LUT R3, R0, 0x7, RZ, 0xc0, !PT ;  /* 0x0000000700037812 */ /* 0x000fe200078ec0ff */
[----:B------:R-:W-:Y:S01]  /*1b70*/  UISETP.GE.U32.AND UP1, UPT, UR40, 0x12, UPT ;  /* 0x000000122800788c */ /* 0x000fe2000bf26070 */
[----:B------:R-:W-:Y:S01]  /*1b80*/  LOP3.LUT R0, R5, 0x1, RZ, 0xc0, !PT ;  /* 0x0000000105007812 */ /* 0x000fe200078ec0ff */
[----:B------:R-:W-:Y:S01]  /*1b90*/  ULDC.64 UR8, c[0x0][0x5d0] ;  /* 0x0001740000087ab9 */ /* 0x000fe20000000a00 */
[----:B------:R-:W-:Y:S01]  /*1ba0*/  SHF.R.S32.HI R14, RZ, 0x1f, R59 ;  /* 0x0000001fff0e7819 */ /* 0x000fe2000001143b */
[----:B------:R-:W-:Y:S01]  /*1bb0*/  UIMAD.WIDE.U32 UR4, UR39, 0x38e38e39, URZ ;  /* 0x38e38e39270478a5 */ /* 0x000fe2000f8e003f */
[----:B------:R-:W-:Y:S01]  /*1bc0*/  IADD3 R5, RZ, -R6, -R3 ;  /* 0x80000006ff057210 */ /* 0x000fe20007ffe803 */
[----:B------:R-:W-:Y:S01]  /*1bd0*/  IMAD.SHL.U32 R10, R0, 0x40, RZ ;  /* 0x00000040000a7824 */ /* 0x000fe200078e00ff */
[----:B------:R-:W-:-:S02]  /*1be0*/  USEL UR6, URZ, 0x1, !UP0 ;  /* 0x000000013f067887 */ /* 0x000fc4000c000000 */
[----:B------:R-:W-:Y:S01]  /*1bf0*/  USHF.R.U32.HI UR4, URZ, 0x2, UR5 ;  /* 0x000000023f047899 */ /* 0x000fe20008011605 */
[----:B------:R-:W-:Y:S01]  /*1c00*/  IMAD R0, R0, -0x40, R5 ;  /* 0xffffffc000007824 */ /* 0x000fe200078e0205 */
[----:B---3--:R-:W-:Y:S01]  /*1c10*/  ISETP.GE.AND P0, PT, R7, R8, PT ;  /* 0x000000080700720c */ /* 0x008fe20003f06270 */
[----:B------:R-:W-:Y:S01]  /*1c20*/  IMAD R12, R4, -0x2, R8 ;  /* 0xfffffffe040c7824 */ /* 0x000fe200078e0208 */
[----:B------:R-:W-:Y:S01]  /*1c30*/  ULOP3.LUT UR38, UR38, UR6, URZ, 0x3c, !UPT ;  /* 0x0000000626267292 */ /* 0x000fe2000f8e3c3f */
[----:B------:R-:W-:Y:S01]  /*1c40*/  IMAD.SHL.U32 R8, R18, 0x2, RZ ;  /* 0x0000000212087824 */ /* 0x000fe200078e00ff */
[----:B------:R-:W-:Y:S01]  /*1c50*/  ISETP.GE.OR P0, PT, R13, UR7, P0 ;  /* 0x000000070d007c0c */ /* 0x000fe20008706670 */
[----:B------:R-:W-:Y:S01]  /*1c60*/  IMAD R4, R14, UR8, RZ ;  /* 0x000000080e047c24 */ /* 0x000fe2000f8e02ff */
[----:B------:R-:W-:Y:S01]  /*1c70*/  LOP3.LUT R3, R10, 0x40, R3, 0xe2, !PT ;  /* 0x000000400a037812 */ /* 0x000fe200078ee203 */
[----:B------:R-:W-:Y:S01]  /*1c80*/  IMAD.WIDE R10, R57, 0x80, RZ ;  /* 0x00000080390a7825 */ /* 0x000fe200078e02ff */
[----:B------:R-:W-:Y:S01]  /*1c90*/  LOP3.LUT R8, R7, 0x6, R8, 0xf8, !PT ;  /* 0x0000000607087812 */ /* 0x000fe200078ef808 */
[----:B------:R-:W-:Y:S01]  /*1ca0*/  UIMAD UR39, UR4, -0x12, UR39 ;  /* 0xffffffee042778a4 */ /* 0x000fe2000f8e0227 */
[----:B------:R-:W-:Y:S01]  /*1cb0*/  IADD3 R20, -R13, UR7, R0 ;  /* 0x000000070d147c10 */ /* 0x000fe2000fffe100 */
[----:B------:R-:W-:Y:S01]  /*1cc0*/  IMAD R15, R59, UR9, R4 ;  /* 0x000000093b0f7c24 */ /* 0x000fe2000f8e0204 */
[----:B------:R-:W-:Y:S01]  /*1cd0*/  SHF.R.S32.HI R9, RZ, 0x1f, R8 ;  /* 0x0000001fff097819 */ /* 0x000fe20000011408 */
[----:B------:R-:W-:Y:S01]  /*1ce0*/  @UP1 ULOP3.LUT UR38, UR38, 0x1, UR4, 0x78, !UPT ;  /* 0x0000000126261892 */ /* 0x000fe2000f8e7804 */
[----:B------:R-:W-:Y:S01]  /*1cf0*/  LOP3.LUT R65, R10, R3, R6, 0xfe, !PT ;  /* 0x000000030a417212 */ /* 0x000fe200078efe06 */
[----:B------:R-:W-:-:S02]  /*1d00*/  IMAD.IADD R58, R12, 0x1, -R7 ;  /* 0x000000010c3a7824 */ /* 0x000fc400078e0a07 */
[----:B------:R-:W-:-:S04]  /*1d10*/  IMAD.WIDE.U32 R4, R59, UR8, R8 ;  /* 0x000000083b047c25 */ /* 0x000fc8000f8e0008 */
[----:B------:R-:W-:Y:S02]  /*1d20*/  IMAD.IADD R5, R5, 0x1, R15 ;  /* 0x0000000105057824 */ /* 0x000fe400078e020f */
[----:B------:R-:W-:Y:S01]  /*1d30*/  IMAD.MOV.U32 R57, RZ, RZ, -0x1 ;  /* 0xffffffffff397424 */ /* 0x000fe200078e00ff */
[----:B------:R-:W-:Y:S06]  /*1d40*/  @P0 BRA `(.L_x_29) ;  /* 0x0000001c00100947 */ /* 0x000fec0003800000 */
[----:B------:R-:W0:Y:S01]  /*1d50*/  LDC.64 R12, c[0x0][0x5c8] ;  /* 0x00017200ff0c7b82 */ /* 0x000e220000000a00 */
[----:B------:R-:W-:Y:S01]  /*1d60*/  ULDC.64 UR4, c[0x0][0x5c0] ;  /* 0x0001700000047ab9 */ /* 0x000fe20000000a00 */
[----:B------:R-:W-:Y:S01]  /*1d70*/  BSSY B0, `(.L_x_29) ;  /* 0x00001c1000007945 */ /* 0x000fe20003800000 */
[-C--:B0-----:R-:W-:Y:S02]  /*1d80*/  IMAD R0, R11, R12.reuse, RZ ;  /* 0x0000000c0b007224 */ /* 0x081fe400078e02ff */
[----:B------:R-:W-:-:S04]  /*1d90*/  IMAD.WIDE.U32 R4, R65, R12, R4 ;  /* 0x0000000c41047225 */ /* 0x000fc800078e0004 */
[----:B------:R-:W-:Y:S01]  /*1da0*/  IMAD R3, R65, R13, R0 ;  /* 0x0000000d41037224 */ /* 0x000fe200078e0200 */
[----:B------:R-:W-:-:S03]  /*1db0*/  IADD3 R6, P0, R4, UR4, RZ ;  /* 0x0000000404067c10 */ /* 0x000fc6000ff1e0ff */
[----:B------:R-:W-:Y:S01]  /*1dc0*/  IMAD.IADD R3, R5, 0x1, R3 ;  /* 0x0000000105037824 */ /* 0x000fe200078e0203 */
[----:B------:R-:W-:-:S04]  /*1dd0*/  LEA R4, P1, R12, R6, 0x3 ;  /* 0x000000060c047211 */ /* 0x000fc800078218ff */
[----:B------:R-:W-:Y:S02]  /*1de0*/  IADD3.X R7, R3, UR5, RZ, P0, !PT ;  /* 0x0000000503077c10 */ /* 0x000fe400087fe4ff */
[----:B-----5:R-:W-:Y:S02]  /*1df0*/  ISETP.NE.AND P0, PT, R23, RZ, PT ;  /* 0x000000ff1700720c */ /* 0x020fe40003f05270 */
[----:B------:R-:W-:-:S11]  /*1e00*/  LEA.HI.X R5, R12, R7, R13, 0x3, P1 ;  /* 0x000000070c057211 */ /* 0x000fd600008f1c0d */
[----:B------:R-:W-:Y:S05]  /*1e10*/  @!P0 BRA `(.L_x_30) ;  /* 0x0000001400188947 */ /* 0x000fea0003800000 */
[----:B------:R-:W0:Y:S01]  /*1e20*/  LDC.64 R60, c[0x0][0x5b0] ;  /* 0x00016c00ff3c7b82 */ /* 0x000e220000000a00 */
[----:B------:R-:W-:Y:S01]  /*1e30*/  ULDC.64 UR4, c[0x0][0x5b8] ;  /* 0x00016e0000047ab9 */ /* 0x000fe20000000a00 */
[----:B------:R-:W-:Y:S01]  /*1e40*/  ISETP.GE.AND P3, PT, R58, 0x1, PT ;  /* 0x000000013a00780c */ /* 0x000fe20003f66270 */
[----:B------:R-:W-:Y:S01]  /*1e50*/  IMAD R0, R14, UR4, RZ ;  /* 0x000000040e007c24 */ /* 0x000fe2000f8e02ff */
[----:B------:R-:W-:Y:S01]  /*1e60*/  BSSY B1, `(.L_x_31) ;  /* 0x000000e000017945 */ /* 0x000fe20003800000 */
[C---:B------:R-:W-:Y:S01]  /*1e70*/  IMAD.WIDE.U32 R14, R59.reuse, UR4, R8 ;  /* 0x000000043b0e7c25 */ /* 0x040fe2000f8e0008 */
[----:B------:R-:W-:Y:S02]  /*1e80*/  ISETP.LT.OR P1, PT, R20, 0x1, !P3 ;  /* 0x000000011400780c */ /* 0x000fe40005f21670 */
[----:B------:R-:W1:Y:S01]  /*1e90*/  LDC.64 R62, c[0x0][0x5a8] ;  /* 0x00016a00ff3e7b82 */ /* 0x000e620000000a00 */
[----:B------:R-:W-:Y:S02]  /*1ea0*/  IMAD R13, R59, UR5, R0 ;  /* 0x000000053b0d7c24 */ /* 0x000fe4000f8e0200 */
[----:B------:R-:W-:-:S02]  /*1eb0*/  IMAD.MOV.U32 R12, RZ, RZ, R14 ;  /* 0x000000ffff0c7224 */ /* 0x000fc400078e000e */
[----:B------:R-:W-:Y:S02]  /*1ec0*/  IMAD.IADD R13, R15, 0x1, R13 ;  /* 0x000000010f0d7824 */ /* 0x000fe400078e020d */
[-C--:B0-----:R-:W-:Y:S02]  /*1ed0*/  IMAD R10, R11, R60.reuse, RZ ;  /* 0x0000003c0b0a7224 */ /* 0x081fe400078e02ff */
[----:B------:R-:W-:-:S04]  /*1ee0*/  IMAD.WIDE.U32 R8, R65, R60, R12 ;  /* 0x0000003c41087225 */ /* 0x000fc800078e000c */
[----:B------:R-:W-:Y:S01]  /*1ef0*/  IMAD R21, R65, R61, R10 ;  /* 0x0000003d41157224 */ /* 0x000fe200078e020a */
[----:B-1----:R-:W-:-:S04]  /*1f00*/  IADD3 R8, P0, R8, R62, RZ ;  /* 0x0000003e08087210 */ /* 0x002fc80007f1e0ff */
[----:B------:R-:W-:Y:S01]  /*1f10*/  IADD3.X R9, R63, R9, R21, P0, !PT ;  /* 0x000000093f097210 */ /* 0x000fe200007fe415 */
[----:B------:R-:W-:Y:S08]  /*1f20*/  @P1 BRA `(.L_x_32) ;  /* 0x0000000000041947 */ /* 0x000ff00003800000 */
[----:B------:R0:W5:Y:S02]  /*1f30*/  LDG.E.U8 R56, desc[UR36][R8.64] ;  /* 0x0000002408387981 */ /* 0x000164000c1e1100 */
.L_x_32:
[----:B------:R-:W-:Y:S05]  /*1f40*/  BSYNC B1 ;  /* 0x0000000000017941 */ /* 0x000fea0003800000 */
.L_x_31:
[----:B-----5:R-:W-:Y:S01]  /*1f50*/  LOP3.LUT R0, R56, 0xffff, RZ, 0xc0, !PT ;  /* 0x0000ffff38007812 */ /* 0x020fe200078ec0ff */
[----:B------:R-:W-:Y:S01]  /*1f60*/  IMAD.SHL.U32 R10, R60, 0x8, RZ ;  /* 0x000000083c0a7824 */ /* 0x000fe200078e00ff */
[----:B------:R-:W-:Y:S01]  /*1f70*/  ISETP.GE.AND P2, PT, R58, 0x2, PT ;  /* 0x000000023a00780c */ /* 0x000fe20003f46270 */
[----:B------:R-:W-:Y:S01]  /*1f80*/  BSSY B1, `(.L_x_33) ;  /* 0x000000e000017945 */ /* 0x000fe20003800000 */
[----:B------:R-:W-:Y:S02]  /*1f90*/  PRMT R0, R0, 0x8880, RZ ;  /* 0x0000888000007816 */ /* 0x000fe400000000ff */
[----:B------:R-:W-:Y:S02]  /*1fa0*/  ISETP.LT.OR P0, PT, R20, 0x1, !P2 ;  /* 0x000000011400780c */ /* 0x000fe40005701670 */
[----:B------:R-:W-:Y:S01]  /*1fb0*/  SHF.L.U64.HI R11, R60, 0x3, R61 ;  /* 0x000000033c0b7819 */ /* 0x000fe2000001023d */
[----:B------:R-:W-:-:S04]  /*1fc0*/  IMAD R3, R0, R23, RZ ;  /* 0x0000001700037224 */ /* 0x000fc800078e02ff */
[----:B------:R-:W-:Y:S02]  /*1fd0*/  @!P1 IMAD R15, R24, R22, R3 ;  /* 0x00000016180f9224 */ /* 0x000fe400078e0203 */
[----:B------:R-:W-:-:S03]  /*1fe0*/  IMAD.WIDE.U32 R10, R65, R60, R10 ;  /* 0x0000003c410a7225 */ /* 0x000fc600078e000a */
[----:B------:R1:W-:Y:S01]  /*1ff0*/  @!P1 STG.E.U8 desc[UR36][R6.64], R15 ;  /* 0x0000000f06009986 */ /* 0x0003e2000c101124 */
[----:B------:R-:W-:Y:S01]  /*2000*/  IADD3 R10, P4, P5, R14, R62, R10 ;  /* 0x0000003e0e0a7210 */ /* 0x000fe20007d9e00a */
[----:B------:R-:W-:Y:S01]  /*2010*/  IMAD.IADD R14, R21, 0x1, R11 ;  /* 0x00000001150e7824 */ /* 0x000fe200078e020b */
[----:B------:R-:W-:Y:S11]  /*2020*/  @P0 BRA `(.L_x_34) ;  /* 0x00000000000c0947 */ /* 0x000ff60003800000 */
[----:B------:R-:W2:Y:S02]  /*2030*/  LDG.E.U8 R56, desc[UR36][R8.64+0x1] ;  /* 0x0000012408387981 */ /* 0x000ea4000c1e1100 */
[----:B--2---:R-:W-:-:S05]  /*2040*/  PRMT R0, R56, 0x8880, RZ ;  /* 0x0000888038007816 */ /* 0x004fca00000000ff */
[----:B------:R-:W-:-:S07]  /*2050*/  IMAD R3, R0, R23, RZ ;  /* 0x0000001700037224 */ /* 0x000fce00078e02ff */
.L_x_34:
[----:B------:R-:W-:Y:S05]  /*2060*/  BSYNC B1 ;  /* 0x0000000000017941 */ /* 0x000fea0003800000 */
.L_x_33:
[----:B------:R-:W-:Y:S01]  /*2070*/  ISETP.LT.OR P3, PT, R20, 0x9, !P3 ;  /* 0x000000091400780c */ /* 0x000fe20005f61670 */
[----:B------:R-:W-:Y:S01]  /*2080*/  @!P0 IMAD R25, R25, R22, R3 ;  /* 0x0000001619198224 */ /* 0x000fe200078e0203 */
[C---:B------:R-:W-:Y:S01]  /*2090*/  ISETP.GE.AND P1, PT, R58.reuse, 0x9, PT ;  /* 0x000000093a00780c */ /* 0x040fe20003f26270 */
[----:B------:R-:W-:Y:S01]  /*20a0*/  BSSY B1, `(.L_x_35) ;  /* 0x000000b000017945 */ /* 0x000fe20003800000 */
[----:B------:R-:W-:Y:S02]  /*20b0*/  IADD3.X R11, R13, R63, R14, P4, P5 ;  /* 0x0000003f0d0b7210 */ /* 0x000fe400027ea40e */
[----:B------:R2:W-:Y:S01]  /*20c0*/  @!P0 STG.E.U8 desc[UR36][R6.64+0x1], R25 ;  /* 0x0000011906008986 */ /* 0x0005e2000c101124 */
[----:B------:R-:W-:Y:S02]  /*20d0*/  ISETP.GE.AND P0, PT, R58, 0xa, PT ;  /* 0x0000000a3a00780c */ /* 0x000fe40003f06270 */
[C---:B------:R-:W-:Y:S02]  /*20e0*/  ISETP.LT.OR P2, PT, R20.reuse, 0x9, !P2 ;  /* 0x000000091400780c */ /* 0x040fe40005741670 */
[----:B------:R-:W-:-:S02]  /*20f0*/  ISETP.LT.OR P5, PT, R20, 0x1, !P1 ;  /* 0x000000011400780c */ /* 0x000fc40004fa1670 */
[----:B------:R-:W-:Y:S01]  /*2100*/  ISETP.LT.OR P4, PT, R20, 0x1, !P0 ;  /* 0x000000011400780c */ /* 0x000fe20004781670 */
[----:B------:R-:W-:-:S12]  /*2110*/  @P3 BRA `(.L_x_36) ;  /* 0x00000000000c3947 */ /* 0x000fd80003800000 */
[----:B------:R-:W3:Y:S02]  /*2120*/  LDG.E.U8 R56, desc[UR36][R10.64] ;  /* 0x000000240a387981 */ /* 0x000ee4000c1e1100 */
[----:B---3--:R-:W-:-:S05]  /*2130*/  PRMT R0, R56, 0x8880, RZ ;  /* 0x0000888038007816 */ /* 0x008fca00000000ff */
[----:B------:R-:W-:-:S07]  /*2140*/  IMAD R3, R0, R23, RZ ;  /* 0x0000001700037224 */ /* 0x000fce00078e02ff */
.L_x_36:
[----:B------:R-:W-:Y:S05]  /*2150*/  BSYNC B1 ;  /* 0x0000000000017941 */ /* 0x000fea0003800000 */
.L_x_35:
[----:B------:R-:W-:Y:S01]  /*2160*/  @!P3 IMAD R13, R26, R22, R3 ;  /* 0x000000161a0db224 */ /* 0x000fe200078e0203 */
[----:B------:R-:W-:Y:S04]  /*2170*/  BSSY B1, `(.L_x_37) ;  /* 0x0000006000017945 */ /* 0x000fe80003800000 */
[----:B------:R3:W-:Y:S01]  /*2180*/  @!P3 STG.E.U8 desc[UR36][R4.64], R13 ;  /* 0x0000000d0400b986 */ /* 0x0007e2000c101124 */
[----:B------:R-:W-:Y:S05]  /*2190*/  @P2 BRA `(.L_x_38) ;  /* 0x00000000000c2947 */ /* 0x000fea0003800000 */
[----:B------:R-:W4:Y:S02]  /*21a0*/  LDG.E.U8 R56, desc[UR36][R10.64+0x1] ;  /* 0x000001240a387981 */ /* 0x000f24000c1e1100 */
[----:B----4-:R-:W-:-:S05]  /*21b0*/  PRMT R0, R56, 0x8880, RZ ;  /* 0x0000888038007816 */ /* 0x010fca00000000ff */
[----:B------:R-:W-:-:S07]  /*21c0*/  IMAD R3, R0, R23, RZ ;  /* 0x0000001700037224 */ /* 0x000fce00078e02ff */
.L_x_38:
[----:B------:R-:W-:Y:S05]  /*21d0*/  BSYNC B1 ;  /* 0x0000000000017941 */ /* 0x000fea0003800000 */
.L_x_37:
[----:B------:R-:W-:Y:S01]  /*21e0*/  @!P2 IMAD R27, R27, R22, R3 ;  /* 0x000000161b1ba224 */ /* 0x000fe200078e0203 */
[----:B------:R-:W-:Y:S04]  /*21f0*/  BSSY B1, `(.L_x_39) ;  /* 0x0000006000017945 */ /* 0x000fe80003800000 */
[----:B------:R4:W-:Y:S01]  /*2200*/  @!P2 STG.E.U8 desc[UR36][R4.64+0x1], R27 ;  /* 0x0000011b0400a986 */ /* 0x0009e2000c101124 */
[----:B------:R-:W-:Y:S05]  /*2210*/  @P5 BRA `(.L_x_40) ;  /* 0x00000000000c5947 */ /* 0x000fea0003800000 */
[----:B------:R-:W5:Y:S02]  /*2220*/  LDG.E.U8 R56, desc[UR36][R8.64+0x8] ;  /* 0x0000082408387981 */ /* 0x000f64000c1e1100 */
[----:B-----5:R-:W-:-:S05]  /*2230*/  PRMT R0, R56, 0x8880, RZ ;  /* 0x0000888038007816 */ /* 0x020fca00000000ff */
[----:B------:R-:W-:-:S07]  /*2240*/  IMAD R3, R0, R23, RZ ;  /* 0x0000001700037224 */ /* 0x000fce00078e02ff */
.L_x_40:
[----:B------:R-:W-:Y:S05]  /*2250*/  BSYNC B1 ;  /* 0x0000000000017941 */ /* 0x000fea0003800000 */
.L_x_39:
[----:B---3--:R-:W-:Y:S01]  /*2260*/  @!P5 IMAD R13, R28, R22, R3 ;  /* 0x000000161c0dd224 */ /* 0x008fe200078e0203 */
[----:B------:R-:W-:Y:S04]  /*2270*/  BSSY B1, `(.L_x_41) ;  /* 0x0000006000017945 */ /* 0x000fe80003800000 */
[----:B------:R3:W-:Y:S01]  /*2280*/  @!P5 STG.E.U8 desc[UR36][R6.64+0x8], R13 ;  /* 0x0000080d0600d986 */ /* 0x0007e2000c101124 */
[----:B------:R-:W-:Y:S05]  /*2290*/  @P4 BRA `(.L_x_42) ;  /* 0x00000000000c4947 */ /* 0x000fea0003800000 */
[----:B------:R-:W5:Y:S02]  /*22a0*/  LDG.E.U8 R56, desc[UR36][R8.64+0x9] ;  /* 0x0000092408387981 */ /* 0x000f64000c1e1100 */
[----:B-----5:R-:W-:-:S05]  /*22b0*/  PRMT R0, R56, 0x8880, RZ ;  /* 0x0000888038007816 */ /* 0x020fca00000000ff */
[----:B------:R-:W-:-:S07]  /*22c0*/  IMAD R3, R0, R23, RZ ;  /* 0x0000001700037224 */ /* 0x000fce00078e02ff */
.L_x_42:
[----:B------:R-:W-:Y:S05]  /*22d0*/  BSYNC B1 ;  /* 0x0000000000017941 */ /* 0x000fea0003800000 */
.L_x_41:
[----:B------:R-:W-:Y:S01]  /*22e0*/  ISETP.LT.OR P1, PT, R20, 0x9, !P1 ;  /* 0x000000091400780c */ /* 0x000fe20004f21670 */
[----:B------:R-:W-:Y:S01]  /*22f0*/  @!P4 IMAD R29, R29, R22, R3 ;  /* 0x000000161d1dc224 */ /* 0x000fe200078e0203 */
[C---:B------:R-:W-:Y:S01]  /*2300*/  ISETP.GE.AND P3, PT, R58.reuse, 0x11, PT ;  /* 0x000000113a00780c */ /* 0x040fe20003f66270 */
[----:B------:R-:W-:Y:S01]  /*2310*/  BSSY B1, `(.L_x_43) ;  /* 0x000000a000017945 */ /* 0x000fe20003800000 */
[----:B------:R-:W-:Y:S02]  /*2320*/  ISETP.GE.AND P2, PT, R58, 0x12, PT ;  /* 0x000000123a00780c */ /* 0x000fe40003f46270 */
[----:B------:R0:W-:Y:S01]  /*2330*/  @!P4 STG.E.U8 desc[UR36][R6.64+0x9], R29 ;  /* 0x0000091d0600c986 */ /* 0x0001e2000c101124 */
[C---:B------:R-:W-:Y:S02]  /*2340*/  ISETP.LT.OR P0, PT, R20.reuse, 0x9, !P0 ;  /* 0x000000091400780c */ /* 0x040fe40004701670 */
[C---:B------:R-:W-:Y:S02]  /*2350*/  ISETP.LT.OR P5, PT, R20.reuse, 0x1, !P3 ;  /* 0x000000011400780c */ /* 0x040fe40005fa1670 */
[----:B------:R-:W-:-:S02]  /*2360*/  ISETP.LT.OR P4, PT, R20, 0x1, !P2 ;  /* 0x000000011400780c */ /* 0x000fc40005781670 */
[----:B------:R-:W-:Y:S11]  /*2370*/  @P1 BRA `(.L_x_44) ;  /* 0x00000000000c1947 */ /* 0x000ff60003800000 */
[----:B------:R-:W5:Y:S02]  /*2380*/  LDG.E.U8 R56, desc[UR36][R10.64+0x8] ;  /* 0x000008240a387981 */ /* 0x000f64000c1e1100 */
[----:B-----5:R-:W-:-:S05]  /*2390*/  PRMT R0, R56, 0x8880, RZ ;  /* 0x0000888038007816 */ /* 0x020fca00000000ff */
[----:B------:R-:W-:-:S07]  /*23a0*/  IMAD R3, R0, R23, RZ ;  /* 0x0000001700037224 */ /* 0x000fce00078e02ff */
.L_x_44:
[----:B------:R-:W-:Y:S05]  /*23b0*/  BSYNC B1 ;  /* 0x0000000000017941 */ /* 0x000fea0003800000 */
.L_x_43:
[----:B---3--:R-:W-:Y:S01]  /*23c0*/  @!P1 IMAD R13, R30, R22, R3 ;  /* 0x000000161e0d9224 */ /* 0x008fe200078e0203 */
[----:B------:R-:W-:Y:S04]  /*23d0*/  BSSY B1, `(.L_x_45) ;  /* 0x0000006000017945 */ /* 0x000fe80003800000 */
[----:B------:R3:W-:Y:S01]  /*23e0*/  @!P1 STG.E.U8 desc[UR36][R4.64+0x8], R13 ;  /* 0x0000080d04009986 */ /* 0x0007e2000c101124 */
[----:B------:R-:W-:Y:S05]  /*23f0*/  @P0 BRA `(.L_x_46) ;  /* 0x00000000000c0947 */ /* 0x000fea0003800000 */
[----:B------:R-:W5:Y:S02]  /*2400*/  LDG.E.U8 R56, desc[UR36][R10.64+0x9] ;  /* 0x000009240a387981 */ /* 0x000f64000c1e1100 */
[----:B-----5:R-:W-:-:S05]  /*2410*/  PRMT R0, R56, 0x8880, RZ ;  /* 0x0000888038007816 */ /* 0x020fca00000000ff */
[----:B------:R-:W-:-:S07]  /*2420*/  IMAD R3, R0, R23, RZ ;  /* 0x0000001700037224 */ /* 0x000fce00078e02ff */
.L_x_46:
[----:B------:R-:W-:Y:S05]  /*2430*/  BSYNC B1 ;  /* 0x0000000000017941 */ /* 0x000fea0003800000 */
.L_x_45:
[----:B------:R-:W-:Y:S01]  /*2440*/  @!P0 IMAD R31, R31, R22, R3 ;  /* 0x000000161f1f8224 */ /* 0x000fe200078e0203 */
[----:B------:R-:W-:Y:S04]  /*2450*/  BSSY B1, `(.L_x_47) ;  /* 0x0000006000017945 */ /* 0x000fe80003800000 */
[----:B------:R0:W-:Y:S01]  /*2460*/  @!P0 STG.E.U8 desc[UR36][R4.64+0x9], R31 ;  /* 0x0000091f04008986 */ /* 0x0001e2000c101124 */
[----:B------:R-:W-:Y:S05]  /*2470*/  @P5 BRA `(.L_x_48) ;  /* 0x00000000000c5947 */ /* 0x000fea0003800000 */
[----:B------:R-:W5:Y:S02]  /*2480*/  LDG.E.U8 R56, desc[UR36][R8.64+0x10] ;  /* 0x0000102408387981 */ /* 0x000f64000c1e1100 */
[----:B-----5:R-:W-:-:S05]  /*2490*/  PRMT R0, R56, 0x8880, RZ ;  /* 0x0000888038007816 */ /* 0x020fca00000000ff */
[----:B------:R-:W-:-:S07]  /*24a0*/  IMAD R3, R0, R23, RZ ;  /* 0x0000001700037224 */ /* 0x000fce00078e02ff */
.L_x_48:
[----:B------:R-:W-:Y:S05]  /*24b0*/  BSYNC B1 ;  /* 0x0000000000017941 */ /* 0x000fea0003800000 */
.L_x_47:
[----:B---3--:R-:W-:Y:S01]  /*24c0*/  @!P5 IMAD R13, R32, R22, R3 ;  /* 0x00000016200dd224 */ /* 0x008fe200078e0203 */
[----:B------:R-:W-:Y:S04]  /*24d0*/  BSSY B1, `(.L_x_49) ;  /* 0x0000006000017945 */ /* 0x000fe80003800000 */
[----:B------:R3:W-:Y:S01]  /*24e0*/  @!P5 STG.E.U8 desc[UR36][R6.64+0x10], R13 ;  /* 0x0000100d0600d986 */ /* 0x0007e2000c101124 */
[----:B------:R-:W-:Y:S05]  /*24f0*/  @P4 BRA `(.L_x_50) ;  /* 0x00000000000c4947 */ /* 0x000fea0003800000 */
[----:B------:R-:W5:Y:S02]  /*2500*/  LDG.E.U8 R56, desc[UR36][R8.64+0x11] ;  /* 0x0000112408387981 */ /* 0x000f64000c1e1100 */
[----:B-----5:R-:W-:-:S05]  /*2510*/  PRMT R0, R56, 0x8880, RZ ;  /* 0x0000888038007816 */ /* 0x020fca00000000ff */
[----:B------:R-:W-:-:S07]  /*2520*/  IMAD R3, R0, R23, RZ ;  /* 0x0000001700037224 */ /* 0x000fce00078e02ff */
.L_x_50:
[----:B------:R-:W-:Y:S05]  /*2530*/  BSYNC B1 ;  /* 0x0000000000017941 */ /* 0x000fea0003800000 */
.L_x_49:
        /* <DEDUP_REMOVED lines=13> */
.L_x_52:
[----:B------:R-:W-:Y:S05]  /*2610*/  BSYNC B1 ;  /* 0x0000000000017941 */ /* 0x000fea0003800000 */
.L_x_51:
[----:B---3--:R-:W-:Y:S01]  /*2620*/  @!P3 IMAD R13, R34, R22, R3 ;  /* 0x00000016220db224 */ /* 0x008fe200078e0203 */
[----:B------:R-:W-:Y:S04]  /*2630*/  BSSY B1, `(.L_x_53) ;  /* 0x0000006000017945 */ /* 0x000fe80003800000 */
[----:B------:R3:W-:Y:S01]  /*2640*/  @!P3 STG.E.U8 desc[UR36][R4.64+0x10], R13 ;  /* 0x0000100d0400b986 */ /* 0x0007e2000c101124 */
[----:B------:R-:W-:Y:S05]  /*2650*/  @P2 BRA `(.L_x_54) ;  /* 0x00000000000c2947 */ /* 0x000fea0003800000 */
[----:B------:R-:W5:Y:S02]  /*2660*/  LDG.E.U8 R56, desc[UR36][R10.64+0x11] ;  /* 0x000011240a387981 */ /* 0x000f64000c1e1100 */
[----:B-----5:R-:W-:-:S05]  /*2670*/  PRMT R0, R56, 0x8880, RZ ;  /* 0x0000888038007816 */ /* 0x020fca00000000ff */
[----:B------:R-:W-:-:S07]  /*2680*/  IMAD R3, R0, R23, RZ ;  /* 0x0000001700037224 */ /* 0x000fce00078e02ff */
.L_x_54:
[----:B------:R-:W-:Y:S05]  /*2690*/  BSYNC B1 ;  /* 0x0000000000017941 */ /* 0x000fea0003800000 */
.L_x_53:
[----:B------:R-:W-:Y:S01]  /*26a0*/  @!P2 IMAD R35, R35, R22, R3 ;  /* 0x000000162323a224 */ /* 0x000fe200078e0203 */
[----:B------:R-:W-:Y:S04]  /*26b0*/  BSSY B1, `(.L_x_55) ;  /* 0x0000006000017945 */ /* 0x000fe80003800000 */
[----:B------:R0:W-:Y:S01]  /*26c0*/  @!P2 STG.E.U8 desc[UR36][R4.64+0x11], R35 ;  /* 0x000011230400a986 */ /* 0x0001e2000c101124 */
[----:B------:R-:W-:Y:S05]  /*26d0*/  @P5 BRA `(.L_x_56) ;  /* 0x00000000000c5947 */ /* 0x000fea0003800000 */
[----:B------:R-:W5:Y:S02]  /*26e0*/  LDG.E.U8 R56, desc[UR36][R8.64+0x18] ;  /* 0x0000182408387981 */ /* 0x000f64000c1e1100 */
[----:B-----5:R-:W-:-:S05]  /*26f0*/  PRMT R0, R56, 0x8880, RZ ;  /* 0x0000888038007816 */ /* 0x020fca00000000ff */
[----:B------:R-:W-:-:S07]  /*2700*/  IMAD R3, R0, R23, RZ ;  /* 0x0000001700037224 */ /* 0x000fce00078e02ff */
.L_x_56:
[----:B------:R-:W-:Y:S05]  /*2710*/  BSYNC B1 ;  /* 0x0000000000017941 */ /* 0x000fea0003800000 */
.L_x_55:
[----:B---3--:R-:W-:Y:S01]  /*2720*/  @!P5 IMAD R13, R36, R22, R3 ;  /* 0x00000016240dd224 */ /* 0x008fe200078e0203 */
[----:B------:R-:W-:Y:S04]  /*2730*/  BSSY B1, `(.L_x_57) ;  /* 0x0000006000017945 */ /* 0x000fe80003800000 */
[----:B------:R3:W-:Y:S01]  /*2740*/  @!P5 STG.E.U8 desc[UR36][R6.64+0x18], R13 ;  /* 0x0000180d0600d986 */ /* 0x0007e2000c101124 */
[----:B------:R-:W-:Y:S05]  /*2750*/  @P4 BRA `(.L_x_58) ;  /* 0x00000000000c4947 */ /* 0x000fea0003800000 */
[----:B------:R-:W5:Y:S02]  /*2760*/  LDG.E.U8 R56, desc[UR36][R8.64+0x19] ;  /* 0x0000192408387981 */ /* 0x000f64000c1e1100 */
[----:B-----5:R-:W-:-:S05]  /*2770*/  PRMT R0, R56, 0x8880, RZ ;  /* 0x0000888038007816 */ /* 0x020fca00000000ff */
[----:B------:R-:W-:-:S07]  /*2780*/  IMAD R3, R0, R23, RZ ;  /* 0x0000001700037224 */ /* 0x000fce00078e02ff */
.L_x_58:
[----:B------:R-:W-:Y:S05]  /*2790*/  BSYNC B1 ;  /* 0x0000000000017941 */ /* 0x000fea0003800000 */
.L_x_57:
        /* <DEDUP_REMOVED lines=13> */
.L_x_60:
[----:B------:R-:W-:Y:S05]  /*2870*/  BSYNC B1 ;  /* 0x0000000000017941 */ /* 0x000fea0003800000 */
.L_x_59:
[----:B---3--:R-:W-:Y:S01]  /*2880*/  @!P1 IMAD R13, R38, R22, R3 ;  /* 0x00000016260d9224 */ /* 0x008fe200078e0203 */
[----:B------:R-:W-:Y:S04]  /*2890*/  BSSY B1, `(.L_x_61) ;  /* 0x0000006000017945 */ /* 0x000fe80003800000 */
[----:B------:R3:W-:Y:S01]  /*28a0*/  @!P1 STG.E.U8 desc[UR36][R4.64+0x18], R13 ;  /* 0x0000180d04009986 */ /* 0x0007e2000c101124 */
[----:B------:R-:W-:Y:S05]  /*28b0*/  @P4 BRA `(.L_x_62) ;  /* 0x00000000000c4947 */ /* 0x000fea0003800000 */
[----:B------:R-:W5:Y:S02]  /*28c0*/  LDG.E.U8 R56, desc[UR36][R10.64+0x19] ;  /* 0x000019240a387981 */ /* 0x000f64000c1e1100 */
[----:B-----5:R-:W-:-:S05]  /*28d0*/  PRMT R0, R56, 0x8880, RZ ;  /* 0x0000888038007816 */ /* 0x020fca00000000ff */
[----:B------:R-:W-:-:S07]  /*28e0*/  IMAD R3, R0, R23, RZ ;  /* 0x0000001700037224 */ /* 0x000fce00078e02ff */
.L_x_62:
[----:B------:R-:W-:Y:S05]  /*28f0*/  BSYNC B1 ;  /* 0x0000000000017941 */ /* 0x000fea0003800000 */
.L_x_61:
[----:B------:R-:W-:Y:S01]  /*2900*/  @!P4 IMAD R39, R39, R22, R3 ;  /* 0x000000162727c224 */ /* 0x000fe200078e0203 */
[----:B------:R-:W-:Y:S04]  /*2910*/  BSSY B1, `(.L_x_63) ;  /* 0x0000006000017945 */ /* 0x000fe80003800000 */
[----:B------:R0:W-:Y:S01]  /*2920*/  @!P4 STG.E.U8 desc[UR36][R4.64+0x19], R39 ;  /* 0x000019270400c986 */ /* 0x0001e2000c101124 */
[----:B------:R-:W-:Y:S05]  /*2930*/  @P5 BRA `(.L_x_64) ;  /* 0x00000000000c5947 */ /* 0x000fea0003800000 */
[----:B------:R-:W5:Y:S02]  /*2940*/  LDG.E.U8 R56, desc[UR36][R8.64+0x20] ;  /* 0x0000202408387981 */ /* 0x000f64000c1e1100 */
[----:B-----5:R-:W-:-:S05]  /*2950*/  PRMT R0, R56, 0x8880, RZ ;  /* 0x0000888038007816 */ /* 0x020fca00000000ff */
[----:B------:R-:W-:-:S07]  /*2960*/  IMAD R3, R0, R23, RZ ;  /* 0x0000001700037224 */ /* 0x000fce00078e02ff */
.L_x_64:
[----:B------:R-:W-:Y:S05]  /*2970*/  BSYNC B1 ;  /* 0x0000000000017941 */ /* 0x000fea0003800000 */
.L_x_63:
[----:B---3--:R-:W-:Y:S01]  /*2980*/  @!P5 IMAD R13, R40, R22, R3 ;  /* 0x00000016280dd224 */ /* 0x008fe200078e0203 */
[----:B------:R-:W-:Y:S04]  /*2990*/  BSSY B1, `(.L_x_65) ;  /* 0x0000006000017945 */ /* 0x000fe80003800000 */
[----:B------:R3:W-:Y:S01]  /*29a0*/  @!P5 STG.E.U8 desc[UR36][R6.64+0x20], R13 ;  /* 0x0000200d0600d986 */ /* 0x0007e2000c101124 */
[----:B------:R-:W-:Y:S05]  /*29b0*/  @P0 BRA `(.L_x_66) ;  /* 0x00000000000c0947 */ /* 0x000fea0003800000 */
[----:B------:R-:W5:Y:S02]  /*29c0*/  LDG.E.U8 R56, desc[UR36][R8.64+0x21] ;  /* 0x0000212408387981 */ /* 0x000f64000c1e1100 */
[----:B-----5:R-:W-:-:S05]  /*29d0*/  PRMT R0, R56, 0x8880, RZ ;  /* 0x0000888038007816 */ /* 0x020fca00000000ff */
[----:B------:R-:W-:-:S07]  /*29e0*/  IMAD R3, R0, R23, RZ ;  /* 0x0000001700037224 */ /* 0x000fce00078e02ff */
.L_x_66:
[----:B------:R-:W-:Y:S05]  /*29f0*/  BSYNC B1 ;  /* 0x0000000000017941 */ /* 0x000fea0003800000 */
.L_x_65:
        /* <DEDUP_REMOVED lines=13> */
.L_x_68:
[----:B------:R-:W-:Y:S05]  /*2ad0*/  BSYNC B1 ;  /* 0x0000000000017941 */ /* 0x000fea0003800000 */
.L_x_67:
[----:B---3--:R-:W-:Y:S01]  /*2ae0*/  @!P3 IMAD R13, R42, R22, R3 ;  /* 0x000000162a0db224 */ /* 0x008fe200078e0203 */
[----:B------:R-:W-:Y:S04]  /*2af0*/  BSSY B1, `(.L_x_69) ;  /* 0x0000006000017945 */ /* 0x000fe80003800000 */
[----:B------:R3:W-:Y:S01]  /*2b00*/  @!P3 STG.E.U8 desc[UR36][R4.64+0x20], R13 ;  /* 0x0000200d0400b986 */ /* 0x0007e2000c101124 */
[----:B------:R-:W-:Y:S05]  /*2b10*/  @P2 BRA `(.L_x_70) ;  /* 0x00000000000c2947 */ /* 0x000fea0003800000 */
[----:B------:R-:W5:Y:S02]  /*2b20*/  LDG.E.U8 R56, desc[UR36][R10.64+0x21] ;  /* 0x000021240a387981 */ /* 0x000f64000c1e1100 */
[----:B-----5:R-:W-:-:S05]  /*2b30*/  PRMT R0, R56, 0x8880, RZ ;  /* 0x0000888038007816 */ /* 0x020fca00000000ff */
[----:B------:R-:W-:-:S07]  /*2b40*/  IMAD R3, R0, R23, RZ ;  /* 0x0000001700037224 */ /* 0x000fce00078e02ff */
.L_x_70:
[----:B------:R-:W-:Y:S05]  /*2b50*/  BSYNC B1 ;  /* 0x0000000000017941 */ /* 0x000fea0003800000 */
.L_x_69:
[----:B------:R-:W-:Y:S01]  /*2b60*/  @!P2 IMAD R43, R43, R22, R3 ;  /* 0x000000162b2ba224 */ /* 0x000fe200078e0203 */
[----:B------:R-:W-:Y:S04]  /*2b70*/  BSSY B1, `(.L_x_71) ;  /* 0x0000006000017945 */ /* 0x000fe80003800000 */
[----:B------:R0:W-:Y:S01]  /*2b80*/  @!P2 STG.E.U8 desc[UR36][R4.64+0x21], R43 ;  /* 0x0000212b0400a986 */ /* 0x0001e2000c101124 */
[----:B------:R-:W-:Y:S05]  /*2b90*/  @P0 BRA `(.L_x_72) ;  /* 0x00000000000c0947 */ /* 0x000fea0003800000 */
[----:B------:R-:W5:Y:S02]  /*2ba0*/  LDG.E.U8 R56, desc[UR36][R8.64+0x28] ;  /* 0x0000282408387981 */ /* 0x000f64000c1e1100 */
[----:B-----5:R-:W-:-:S05]  /*2bb0*/  PRMT R0, R56, 0x8880, RZ ;  /* 0x0000888038007816 */ /* 0x020fca00000000ff */
[----:B------:R-:W-:-:S07]  /*2bc0*/  IMAD R3, R0, R23, RZ ;  /* 0x0000001700037224 */ /* 0x000fce00078e02ff */
.L_x_72:
[----:B------:R-:W-:Y:S05]  /*2bd0*/  BSYNC B1 ;  /* 0x0000000000017941 */ /* 0x000fea0003800000 */
.L_x_71:
[----:B---3--:R-:W-:Y:S01]  /*2be0*/  @!P0 IMAD R13, R44, R22, R3 ;  /* 0x000000162c0d8224 */ /* 0x008fe200078e0203 */
[----:B------:R-:W-:Y:S04]  /*2bf0*/  BSSY B1, `(.L_x_73) ;  /* 0x0000006000017945 */ /* 0x000fe80003800000 */
[----:B------:R3:W-:Y:S01]  /*2c00*/  @!P0 STG.E.U8 desc[UR36][R6.64+0x28], R13 ;  /* 0x0000280d06008986 */ /* 0x0007e2000c101124 */
[----:B------:R-:W-:Y:S05]  /*2c10*/  @P5 BRA `(.L_x_74) ;  /* 0x00000000000c5947 */ /* 0x000fea0003800000 */
[----:B------:R-:W5:Y:S02]  /*2c20*/  LDG.E.U8 R56, desc[UR36][R8.64+0x29] ;  /* 0x0000292408387981 */ /* 0x000f64000c1e1100 */
[----:B-----5:R-:W-:-:S05]  /*2c30*/  PRMT R0, R56, 0x8880, RZ ;  /* 0x0000888038007816 */ /* 0x020fca00000000ff */
[----:B------:R-:W-:-:S07]  /*2c40*/  IMAD R3, R0, R23, RZ ;  /* 0x0000001700037224 */ /* 0x000fce00078e02ff */
.L_x_74:
[----:B------:R-:W-:Y:S05]  /*2c50*/  BSYNC B1 ;  /* 0x0000000000017941 */ /* 0x000fea0003800000 */
.L_x_73:
        /* <DEDUP_REMOVED lines=13> */
.L_x_76:
[----:B------:R-:W-:Y:S05]  /*2d30*/  BSYNC B1 ;  /* 0x0000000000017941 */ /* 0x000fea0003800000 */
.L_x_75:
[----:B---3--:R-:W-:Y:S01]  /*2d40*/  @!P4 IMAD R13, R46, R22, R3 ;  /* 0x000000162e0dc224 */ /* 0x008fe200078e0203 */
[----:B------:R-:W-:Y:S04]  /*2d50*/  BSSY B1, `(.L_x_77) ;  /* 0x0000006000017945 */ /* 0x000fe80003800000 */
[----:B------:R3:W-:Y:S01]  /*2d60*/  @!P4 STG.E.U8 desc[UR36][R4.64+0x28], R13 ;  /* 0x0000280d0400c986 */ /* 0x0007e2000c101124 */
[----:B------:R-:W-:Y:S05]  /*2d70*/  @P1 BRA `(.L_x_78) ;  /* 0x00000000000c1947 */ /* 0x000fea0003800000 */
[----:B------:R-:W5:Y:S02]  /*2d80*/  LDG.E.U8 R56, desc[UR36][R10.64+0x29] ;  /* 0x000029240a387981 */ /* 0x000f64000c1e1100 */
[----:B-----5:R-:W-:-:S05]  /*2d90*/  PRMT R0, R56, 0x8880, RZ ;  /* 0x0000888038007816 */ /* 0x020fca00000000ff */
[----:B------:R-:W-:-:S07]  /*2da0*/  IMAD R3, R0, R23, RZ ;  /* 0x0000001700037224 */ /* 0x000fce00078e02ff */
.L_x_78:
[----:B------:R-:W-:Y:S05]  /*2db0*/  BSYNC B1 ;  /* 0x0000000000017941 */ /* 0x000fea0003800000 */
.L_x_77:
[----:B------:R-:W-:Y:S01]  /*2dc0*/  @!P1 IMAD R47, R47, R22, R3 ;  /* 0x000000162f2f9224 */ /* 0x000fe200078e0203 */
[----:B------:R-:W-:Y:S04]  /*2dd0*/  BSSY B1, `(.L_x_79) ;  /* 0x0000006000017945 */ /* 0x000fe80003800000 */
[----:B------:R0:W-:Y:S01]  /*2de0*/  @!P1 STG.E.U8 desc[UR36][R4.64+0x29], R47 ;  /* 0x0000292f04009986 */ /* 0x0001e2000c101124 */
[----:B------:R-:W-:Y:S05]  /*2df0*/  @P3 BRA `(.L_x_80) ;  /* 0x00000000000c3947 */ /* 0x000fea0003800000 */
[----:B------:R-:W5:Y:S02]  /*2e00*/  LDG.E.U8 R56, desc[UR36][R8.64+0x30] ;  /* 0x0000302408387981 */ /* 0x000f64000c1e1100 */
[----:B-----5:R-:W-:-:S05]  /*2e10*/  PRMT R0, R56, 0x8880, RZ ;  /* 0x0000888038007816 */ /* 0x020fca00000000ff */
[----:B------:R-:W-:-:S07]  /*2e20*/  IMAD R3, R0, R23, RZ ;  /* 0x0000001700037224 */ /* 0x000fce00078e02ff */
.L_x_80:
[----:B------:R-:W-:Y:S05]  /*2e30*/  BSYNC B1 ;  /* 0x0000000000017941 */ /* 0x000fea0003800000 */
.L_x_79:
[----:B---3--:R-:W-:Y:S01]  /*2e40*/  @!P3 IMAD R13, R48, R22, R3 ;  /* 0x00000016300db224 */ /* 0x008fe200078e0203 */
[----:B------:R-:W-:Y:S04]  /*2e50*/  BSSY B1, `(.L_x_81) ;  /* 0x0000006000017945 */ /* 0x000fe80003800000 */
[----:B------:R3:W-:Y:S01]  /*2e60*/  @!P3 STG.E.U8 desc[UR36][R6.64+0x30], R13 ;  /* 0x0000300d0600b986 */ /* 0x0007e2000c101124 */
[----:B------:R-:W-:Y:S05]  /*2e70*/  @P5 BRA `(.L_x_82) ;  /* 0x00000000000c5947 */ /* 0x000fea0003800000 */
[----:B------:R-:W5:Y:S02]  /*2e80*/  LDG.E.U8 R56, desc[UR36][R8.64+0x31] ;  /* 0x0000312408387981 */ /* 0x000f64000c1e1100 */
[----:B-----5:R-:W-:-:S05]  /*2e90*/  PRMT R0, R56, 0x8880, RZ ;  /* 0x0000888038007816 */ /* 0x020fca00000000ff */
[----:B------:R-:W-:-:S07]  /*2ea0*/  IMAD R3, R0, R23, RZ ;  /* 0x0000001700037224 */ /* 0x000fce00078e02ff */
.L_x_82:
[----:B------:R-:W-:Y:S05]  /*2eb0*/  BSYNC B1 ;  /* 0x0000000000017941 */ /* 0x000fea0003800000 */
.L_x_81:
        /* <DEDUP_REMOVED lines=9> */
[----:B------:R-:W-:Y:S01]  /*2f50*/  ISETP.LT.OR P3, PT, R20, 0x9, !P3 ;  /* 0x000000091400780c */ /* 0x000fe20005f61670 */
[----:B------:R-:W-:-:S12]  /*2f60*/  @P2 BRA `(.L_x_84) ;  /* 0x00000000000c2947 */ /* 0x000fd80003800000 */
[----:B------:R-:W5:Y:S02]  /*2f70*/  LDG.E.U8 R56, desc[UR36][R10.64+0x30] ;  /* 0x000030240a387981 */ /* 0x000f64000c1e1100 */
[----:B-----5:R-:W-:-:S05]  /*2f80*/  PRMT R0, R56, 0x8880, RZ ;  /* 0x0000888038007816 */ /* 0x020fca00000000ff */
[----:B------:R-:W-:-:S07]  /*2f90*/  IMAD R3, R0, R23, RZ ;  /* 0x0000001700037224 */ /* 0x000fce00078e02ff */
.L_x_84:
[----:B------:R-:W-:Y:S05]  /*2fa0*/  BSYNC B1 ;  /* 0x0000000000017941 */ /* 0x000fea0003800000 */
.L_x_83:
[----:B---3--:R-:W-:Y:S01]  /*2fb0*/  @!P2 IMAD R13, R50, R22, R3 ;  /* 0x00000016320da224 */ /* 0x008fe200078e0203 */
[----:B------:R-:W-:Y:S04]  /*2fc0*/  BSSY B1, `(.L_x_85) ;  /* 0x0000006000017945 */ /* 0x000fe80003800000 */
[----:B------:R3:W-:Y:S01]  /*2fd0*/  @!P2 STG.E.U8 desc[UR36][R4.64+0x30], R13 ;  /* 0x0000300d0400a986 */ /* 0x0007e2000c101124 */
[----:B------:R-:W-:Y:S05]  /*2fe0*/  @P0 BRA `(.L_x_86) ;  /* 0x00000000000c0947 */ /* 0x000fea0003800000 */
[----:B------:R-:W5:Y:S02]  /*2ff0*/  LDG.E.U8 R56, desc[UR36][R10.64+0x31] ;  /* 0x000031240a387981 */ /* 0x000f64000c1e1100 */
[----:B-----5:R-:W-:-:S05]  /*3000*/  PRMT R0, R56, 0x8880, RZ ;  /* 0x0000888038007816 */ /* 0x020fca00000000ff */
[----:B------:R-:W-:-:S07]  /*3010*/  IMAD R3, R0, R23, RZ ;  /* 0x0000001700037224 */ /* 0x000fce00078e02ff */
.L_x_86:
[----:B------:R-:W-:Y:S05]  /*3020*/  BSYNC B1 ;  /* 0x0000000000017941 */ /* 0x000fea0003800000 */
.L_x_85:
[----:B------:R-:W-:Y:S01]  /*3030*/  @!P0 IMAD R51, R51, R22, R3 ;  /* 0x0000001633338224 */ /* 0x000fe200078e0203 */
[----:B------:R-:W-:Y:S04]  /*3040*/  BSSY B1, `(.L_x_87) ;  /* 0x0000006000017945 */ /* 0x000fe80003800000 */
[----:B------:R0:W-:Y:S01]  /*3050*/  @!P0 STG.E.U8 desc[UR36][R4.64+0x31], R51 ;  /* 0x0000313304008986 */ /* 0x0001e2000c101124 */
[----:B------:R-:W-:Y:S05]  /*3060*/  @P5 BRA `(.L_x_88) ;  /* 0x00000000000c5947 */ /* 0x000fea0003800000 */
[----:B------:R-:W5:Y:S02]  /*3070*/  LDG.E.U8 R56, desc[UR36][R8.64+0x38] ;  /* 0x0000382408387981 */ /* 0x000f64000c1e1100 */
[----:B-----5:R-:W-:-:S05]  /*3080*/  PRMT R0, R56, 0x8880, RZ ;  /* 0x0000888038007816 */ /* 0x020fca00000000ff */
[----:B------:R-:W-:-:S07]  /*3090*/  IMAD R3, R0, R23, RZ ;  /* 0x0000001700037224 */ /* 0x000fce00078e02ff */
.L_x_88:
[----:B------:R-:W-:Y:S05]  /*30a0*/  BSYNC B1 ;  /* 0x0000000000017941 */ /* 0x000fea0003800000 */
.L_x_87:
[----:B---3--:R-:W-:Y:S01]  /*30b0*/  @!P5 IMAD R13, R52, R22, R3 ;  /* 0x00000016340dd224 */ /* 0x008fe200078e0203 */
[----:B------:R-:W-:Y:S04]  /*30c0*/  BSSY B1, `(.L_x_89) ;  /* 0x0000006000017945 */ /* 0x000fe80003800000 */
[----:B------:R3:W-:Y:S01]  /*30d0*/  @!P5 STG.E.U8 desc[UR36][R6.64+0x38], R13 ;  /* 0x0000380d0600d986 */ /* 0x0007e2000c101124 */
[----:B------:R-:W-:Y:S05]  /*30e0*/  @P4 BRA `(.L_x_90) ;  /* 0x00000000000c4947 */ /* 0x000fea0003800000 */
[----:B------:R-:W5:Y:S02]  /*30f0*/  LDG.E.U8 R56, desc[UR36][R8.64+0x39] ;  /* 0x0000392408387981 */ /* 0x000f64000c1e1100 */
[----:B-----5:R-:W-:-:S05]  /*3100*/  PRMT R0, R56, 0x8880, RZ ;  /* 0x0000888038007816 */ /* 0x020fca00000000ff */
[----:B------:R-:W-:-:S07]  /*3110*/  IMAD R3, R0, R23, RZ ;  /* 0x0000001700037224 */ /* 0x000fce00078e02ff */
.L_x_90:
[----:B------:R-:W-:Y:S05]  /*3120*/  BSYNC B1 ;  /* 0x0000000000017941 */ /* 0x000fea0003800000 */
.L_x_89:
[----:B------:R-:W-:Y:S01]  /*3130*/  @!P4 IMAD R53, R53, R22, R3 ;  /* 0x000000163535c224 */ /* 0x000fe200078e0203 */
[----:B------:R-:W-:Y:S04]  /*3140*/  BSSY B1, `(.L_x_91) ;  /* 0x0000006000017945 */ /* 0x000fe80003800000 */
[----:B------:R0:W-:Y:S01]  /*3150*/  @!P4 STG.E.U8 desc[UR36][R6.64+0x39], R53 ;  /* 0x000039350600c986 */ /* 0x0001e2000c101124 */
[----:B------:R-:W-:Y:S05]  /*3160*/  @P3 BRA `(.L_x_92) ;  /* 0x00000000000c3947 */ /* 0x000fea0003800000 */
[----:B------:R-:W5:Y:S02]  /*3170*/  LDG.E.U8 R56, desc[UR36][R10.64+0x38] ;  /* 0x000038240a387981 */ /* 0x000f64000c1e1100 */
[----:B-----5:R-:W-:-:S05]  /*3180*/  PRMT R0, R56, 0x8880, RZ ;  /* 0x0000888038007816 */ /* 0x020fca00000000ff */
[----:B------:R-:W-:-:S07]  /*3190*/  IMAD R3, R0, R23, RZ ;  /* 0x0000001700037224 */ /* 0x000fce00078e02ff */
.L_x_92:
[----:B------:R-:W-:Y:S05]  /*31a0*/  BSYNC B1 ;  /* 0x0000000000017941 */ /* 0x000fea0003800000 */
.L_x_91:
[----:B0123--:R-:W-:Y:S01]  /*31b0*/  @!P3 IMAD R7, R54, R22, R3 ;  /* 0x000000163607b224 */ /* 0x00ffe200078e0203 */
[----:B------:R-:W-:Y:S01]  /*31c0*/  ISETP.LT.OR P1, PT, R20, 0x9, !P1 ;  /* 0x000000091400780c */ /* 0x000fe20004f21670 */
[----:B------:R-:W-:Y:S03]  /*31d0*/  BSSY B1, `(.L_x_93) ;  /* 0x0000006000017945 */ /* 0x000fe60003800000 */
[----:B------:R0:W-:Y:S09]  /*31e0*/  @!P3 STG.E.U8 desc[UR36][R4.64+0x38], R7 ;  /* 0x000038070400b986 */ /* 0x0001f2000c101124 */
[----:B------:R-:W-:Y:S05]  /*31f0*/  @P1 BRA `(.L_x_94) ;  /* 0x00000000000c1947 */ /* 0x000fea0003800000 */
[----:B------:R-:W2:Y:S02]  /*3200*/  LDG.E.U8 R56, desc[UR36][R10.64+0x39] ;  /* 0x000039240a387981 */ /* 0x000ea4000c1e1100 */
[----:B--2---:R-:W-:-:S05]  /*3210*/  PRMT R0, R56, 0x8880, RZ ;  /* 0x0000888038007816 */ /* 0x004fca00000000ff */
[----:B------:R-:W-:-:S07]  /*3220*/  IMAD R3, R0, R23, RZ ;  /* 0x0000001700037224 */ /* 0x000fce00078e02ff */
.L_x_94:
[----:B------:R-:W-:Y:S05]  /*3230*/  BSYNC B1 ;  /* 0x0000000000017941 */ /* 0x000fea0003800000 */
.L_x_93:
[----:B------:R-:W-:Y:S01]  /*3240*/  IMAD R3, R55, R22, R3 ;  /* 0x0000001637037224 */ /* 0x000fe200078e0203 */
[----:B------:R-:W-:Y:S06]  /*3250*/  @P1 BRA `(.L_x_95) ;  /* 0x0000000400c81947 */ /* 0x000fec0003800000 */
[----:B------:R1:W-:Y:S01]  /*3260*/  STG.E.U8 desc[UR36][R4.64+0x39], R3 ;  /* 0x0000390304007986 */ /* 0x0003e2000c101124 */
[----:B------:R-:W-:Y:S05]  /*3270*/  BRA `(.L_x_95) ;  /* 0x0000000400c07947 */ /* 0x000fea0003800000 */
.L_x_30:
[C---:B------:R-:W-:Y:S02]  /*3280*/  ISETP.GE.AND P1, PT, R58.reuse, 0x1, PT ;  /* 0x000000013a00780c */ /* 0x040fe40003f26270 */
[----:B------:R-:W-:Y:S02]  /*3290*/  ISETP.GE.AND P0, PT, R58, 0x2, PT ;  /* 0x000000023a00780c */ /* 0x000fe40003f06270 */
[C---:B------:R-:W-:Y:S02]  /*32a0*/  ISETP.LT.OR P4, PT, R20.reuse, 0x1, !P1 ;  /* 0x000000011400780c */ /* 0x040fe40004f81670 */
[C---:B------:R-:W-:Y:S02]  /*32b0*/  ISETP.LT.OR P5, PT, R20.reuse, 0x1, !P0 ;  /* 0x000000011400780c */ /* 0x040fe400047a1670 */
[C---:B------:R-:W-:Y:S02]  /*32c0*/  ISETP.LT.OR P1, PT, R20.reuse, 0x9, !P1 ;  /* 0x000000091400780c */ /* 0x040fe40004f21670 */
[----:B------:R-:W-:-:S02]  /*32d0*/  ISETP.LT.OR P0, PT, R20, 0x9, !P0 ;  /* 0x000000091400780c */ /* 0x000fc40004701670 */
[C---:B------:R-:W-:Y:S02]  /*32e0*/  ISETP.GE.AND P3, PT, R58.reuse, 0x9, PT ;  /* 0x000000093a00780c */ /* 0x040fe40003f66270 */
[----:B------:R-:W-:-:S03]  /*32f0*/  ISETP.GE.AND P2, PT, R58, 0xa, PT ;  /* 0x0000000a3a00780c */ /* 0x000fc60003f46270 */
[-C--:B------:R-:W-:Y:S02]  /*3300*/  @!P4 IMAD R3, R24, R22.reuse, RZ ;  /* 0x000000161803c224 */ /* 0x080fe400078e02ff */
[-C--:B------:R-:W-:Y:S02]  /*3310*/  @!P5 IMAD R25, R25, R22.reuse, RZ ;  /* 0x000000161919d224 */ /* 0x080fe400078e02ff */
[-C--:B------:R-:W-:Y:S01]  /*3320*/  @!P1 IMAD R9, R26, R22.reuse, RZ ;  /* 0x000000161a099224 */ /* 0x080fe200078e02ff */
[----:B------:R0:W-:Y:S01]  /*3330*/  @!P4 STG.E.U8 desc[UR36][R6.64], R3 ;  /* 0x000000030600c986 */ /* 0x0001e2000c101124 */
[C---:B------:R-:W-:Y:S01]  /*3340*/  ISETP.LT.OR P4, PT, R20.reuse, 0x1, !P3 ;  /* 0x000000011400780c */ /* 0x040fe20005f81670 */
[----:B------:R-:W-:Y:S02]  /*3350*/  @!P0 IMAD R27, R27, R22, RZ ;  /* 0x000000161b1b8224 */ /* 0x000fe400078e02ff */
[----:B------:R-:W-:Y:S01]  /*3360*/  @!P5 STG.E.U8 desc[UR36][R6.64+0x1], R25 ;  /* 0x000001190600d986 */ /* 0x000fe2000c101124 */
[----:B------:R-:W-:-:S02]  /*3370*/  ISETP.LT.OR P5, PT, R20, 0x1, !P2 ;  /* 0x000000011400780c */ /* 0x000fc400057a1670 */
[C---:B------:R-:W-:Y:S01]  /*3380*/  ISETP.LT.OR P2, PT, R20.reuse, 0x9, !P2 ;  /* 0x000000091400780c */ /* 0x040fe20005741670 */
[----:B------:R1:W-:Y:S01]  /*3390*/  @!P1 STG.E.U8 desc[UR36][R4.64], R9 ;  /* 0x0000000904009986 */ /* 0x0003e2000c101124 */
[----:B------:R-:W-:Y:S02]  /*33a0*/  ISETP.LT.OR P1, PT, R20, 0x9, !P3 ;  /* 0x000000091400780c */ /* 0x000fe40005f21670 */
[C---:B------:R-:W-:Y:S01]  /*33b0*/  ISETP.GE.AND P3, PT, R58.reuse, 0x11, PT ;  /* 0x000000113a00780c */ /* 0x040fe20003f66270 */
[----:B------:R-:W-:Y:S01]  /*33c0*/  @!P0 STG.E.U8 desc[UR36][R4.64+0x1], R27 ;  /* 0x0000011b04008986 */ /* 0x000fe2000c101124 */
[----:B------:R-:W-:Y:S01]  /*33d0*/  ISETP.GE.AND P0, PT, R58, 0x12, PT ;  /* 0x000000123a00780c */ /* 0x000fe20003f06270 */
[----:B------:R-:W-:-:S04]  /*33e0*/  @!P4 IMAD R11, R28, R22, RZ ;  /* 0x000000161c0bc224 */ /* 0x000fc800078e02ff */
[-C--:B------:R-:W-:Y:S01]  /*33f0*/  @!P5 IMAD R29, R29, R22.reuse, RZ ;  /* 0x000000161d1dd224 */ /* 0x080fe200078e02ff */
[----:B------:R-:W-:Y:S01]  /*3400*/  @!P4 STG.E.U8 desc[UR36][R6.64+0x8], R11 ;  /* 0x0000080b0600c986 */ /* 0x000fe2000c101124 */
[C---:B------:R-:W-:Y:S01]  /*3410*/  ISETP.LT.OR P4, PT, R20.reuse, 0x1, !P3 ;  /* 0x000000011400780c */ /* 0x040fe20005f81670 */
[-C--:B------:R-:W-:Y:S02]  /*3420*/  @!P2 IMAD R31, R31, R22.reuse, RZ ;  /* 0x000000161f1fa224 */ /* 0x080fe400078e02ff */
[----:B------:R-:W-:Y:S01]  /*3430*/  @!P5 STG.E.U8 desc[UR36][R6.64+0x9], R29 ;  /* 0x0000091d0600d986 */ /* 0x000fe2000c101124 */
[----:B------:R-:W-:Y:S01]  /*3440*/  ISETP.LT.OR P5, PT, R20, 0x1, !P0 ;  /* 0x000000011400780c */ /* 0x000fe200047a1670 */
[----:B0-----:R-:W-:Y:S01]  /*3450*/  @!P1 IMAD R3, R30, R22, RZ ;  /* 0x000000161e039224 */ /* 0x001fe200078e02ff */
[----:B------:R-:W-:Y:S01]  /*3460*/  ISETP.LT.OR P0, PT, R20, 0x9, !P0 ;  /* 0x000000091400780c */ /* 0x000fe20004701670 */
[----:B------:R-:W-:Y:S01]  /*3470*/  @!P2 STG.E.U8 desc[UR36][R4.64+0x9], R31 ;  /* 0x0000091f0400a986 */ /* 0x000fe2000c101124 */
[----:B------:R-:W-:-:S03]  /*3480*/  ISETP.GE.AND P2, PT, R58, 0x19, PT ;  /* 0x000000193a00780c */ /* 0x000fc60003f46270 */
[----:B------:R0:W-:Y:S01]  /*3490*/  @!P1 STG.E.U8 desc[UR36][R4.64+0x8], R3 ;  /* 0x0000080304009986 */ /* 0x0001e2000c101124 */
[----:B------:R-:W-:Y:S01]  /*34a0*/  ISETP.LT.OR P1, PT, R20, 0x9, !P3 ;  /* 0x000000091400780c */ /* 0x000fe20005f21670 */
[----:B-1----:R-:W-:Y:S01]  /*34b0*/  @!P4 IMAD R9, R32, R22, RZ ;  /* 0x000000162009c224 */ /* 0x002fe200078e02ff */
[----:B------:R-:W-:-:S03]  /*34c0*/  ISETP.GE.AND P3, PT, R58, 0x1a, PT ;  /* 0x0000001a3a00780c */ /* 0x000fc60003f66270 */
[-C--:B------:R-:W-:Y:S01]  /*34d0*/  @!P5 IMAD R33, R33, R22.reuse, RZ ;  /* 0x000000162121d224 */ /* 0x080fe200078e02ff */
[----:B------:R-:W-:Y:S01]  /*34e0*/  @!P4 STG.E.U8 desc[UR36][R6.64+0x10], R9 ;  /* 0x000010090600c986 */ /* 0x000fe2000c101124 */
[C---:B------:R-:W-:Y:S01]  /*34f0*/  ISETP.LT.OR P4, PT, R20.reuse, 0x1, !P3 ;  /* 0x000000011400780c */ /* 0x040fe20005f81670 */
[-C--:B------:R-:W-:Y:S01]  /*3500*/  @!P0 IMAD R35, R35, R22.reuse, RZ ;  /* 0x0000001623238224 */ /* 0x080fe200078e02ff */
[C---:B------:R-:W-:Y:S01]  /*3510*/  ISETP.LT.OR P3, PT, R20.reuse, 0x9, !P3 ;  /* 0x000000091400780c */ /* 0x040fe20005f61670 */
[----:B------:R-:W-:Y:S01]  /*3520*/  @!P5 STG.E.U8 desc[UR36][R6.64+0x11], R33 ;  /* 0x000011210600d986 */ /* 0x000fe2000c101124 */
[----:B------:R-:W-:Y:S02]  /*3530*/  ISETP.LT.OR P5, PT, R20, 0x1, !P2 ;  /* 0x000000011400780c */ /* 0x000fe400057a1670 */
[----:B0-----:R-:W-:Y:S01]  /*3540*/  @!P1 IMAD R3, R34, R22, RZ ;  /* 0x0000001622039224 */ /* 0x001fe200078e02ff */
[----:B------:R-:W-:Y:S01]  /*3550*/  @!P0 STG.E.U8 desc[UR36][R4.64+0x11], R35 ;  /* 0x0000112304008986 */ /* 0x000fe2000c101124 */
[----:B------:R-:W-:-:S02]  /*3560*/  ISETP.LT.OR P2, PT, R20, 0x9, !P2 ;  /* 0x000000091400780c */ /* 0x000fc40005741670 */
[C---:B------:R-:W-:Y:S01]  /*3570*/  ISETP.GE.AND P0, PT, R58.reuse, 0x21, PT ;  /* 0x000000213a00780c */ /* 0x040fe20003f06270 */
[----:B------:R0:W-:Y:S01]  /*3580*/  @!P1 STG.E.U8 desc[UR36][R4.64+0x10], R3 ;  /* 0x0000100304009986 */ /* 0x0001e2000c101124 */
[----:B------:R-:W-:Y:S01]  /*3590*/  ISETP.GE.AND P1, PT, R58, 0x22, PT ;  /* 0x000000223a00780c */ /* 0x000fe20003f26270 */
[-C--:B------:R-:W-:Y:S02]  /*35a0*/  @!P4 IMAD R37, R37, R22.reuse, RZ ;  /* 0x000000162525c224 */ /* 0x080fe400078e02ff */
[-C--:B------:R-:W-:Y:S02]  /*35b0*/  @!P3 IMAD R39, R39, R22.reuse, RZ ;  /* 0x000000162727b224 */ /* 0x080fe400078e02ff */
[-C--:B------:R-:W-:Y:S01]  /*35c0*/  @!P5 IMAD R11, R36, R22.reuse, RZ ;  /* 0x00000016240bd224 */ /* 0x080fe200078e02ff */
[----:B------:R-:W-:Y:S01]  /*35d0*/  @!P4 STG.E.U8 desc[UR36][R6.64+0x19], R37 ;  /* 0x000019250600c986 */ /* 0x000fe2000c101124 */
[C---:B------:R-:W-:Y:S02]  /*35e0*/  ISETP.LT.OR P4, PT, R20.reuse, 0x1, !P0 ;  /* 0x000000011400780c */ /* 0x040fe40004781670 */
[C---:B------:R-:W-:Y:S01]  /*35f0*/  ISETP.LT.OR P0, PT, R20.reuse, 0x9, !P0 ;  /* 0x000000091400780c */ /* 0x040fe20004701670 */
[----:B------:R-:W-:Y:S01]  /*3600*/  @!P5 STG.E.U8 desc[UR36][R6.64+0x18], R11 ;  /* 0x0000180b0600d986 */ /* 0x000fe2000c101124 */
[----:B------:R-:W-:Y:S01]  /*3610*/  ISETP.LT.OR P5, PT, R20, 0x1, !P1 ;  /* 0x000000011400780c */ /* 0x000fe20004fa1670 */
[----:B0-----:R-:W-:Y:S01]  /*3620*/  @!P2 IMAD R3, R38, R22, RZ ;  /* 0x000000162603a224 */ /* 0x001fe200078e02ff */
[----:B------:R-:W-:Y:S01]  /*3630*/  ISETP.LT.OR P1, PT, R20, 0x9, !P1 ;  /* 0x000000091400780c */ /* 0x000fe20004f21670 */
[----:B------:R-:W-:Y:S01]  /*3640*/  @!P3 STG.E.U8 desc[UR36][R4.64+0x19], R39 ;  /* 0x000019270400b986 */ /* 0x000fe2000c101124 */
[----:B------:R-:W-:-:S03]  /*3650*/  ISETP.GE.AND P3, PT, R58, 0x29, PT ;  /* 0x000000293a00780c */ /* 0x000fc60003f66270 */
[----:B------:R0:W-:Y:S01]  /*3660*/  @!P2 STG.E.U8 desc[UR36][R4.64+0x18], R3 ;  /* 0x000018030400a986 */ /* 0x0001e2000c101124 */
[----:B------:R-:W-:Y:S01]  /*3670*/  ISETP.GE.AND P2, PT, R58, 0x2a, PT ;  /* 0x0000002a3a00780c */ /* 0x000fe20003f46270 */
[----:B------:R-:W-:-:S04]  /*3680*/  @!P4 IMAD R9, R40, R22, RZ ;  /* 0x000000162809c224 */ /* 0x000fc800078e02ff */
[-C--:B------:R-:W-:Y:S01]  /*3690*/  @!P5 IMAD R41, R41, R22.reuse, RZ ;  /* 0x000000162929d224 */ /* 0x080fe200078e02ff */
[----:B------:R-:W-:Y:S01]  /*36a0*/  @!P4 STG.E.U8 desc[UR36][R6.64+0x20], R9 ;  /* 0x000020090600c986 */ /* 0x000fe2000c101124 */
[C---:B------:R-:W-:Y:S01]  /*36b0*/  ISETP.LT.OR P4, PT, R20.reuse, 0x1, !P3 ;  /* 0x000000011400780c */ /* 0x040fe20005f81670 */
[-C--:B------:R-:W-:Y:S01]  /*36c0*/  @!P1 IMAD R43, R43, R22.reuse, RZ ;  /* 0x000000162b2b9224 */ /* 0x080fe200078e02ff */
        /* <DEDUP_REMOVED lines=25> */
[----:B------:R1:W-:Y:S01]  /*3860*/  @!P4 STG.E.U8 desc[UR36][R6.64+0x30], R9 ;  /* 0x000030090600c986 */ /* 0x0003e2000c101124 */
[C---:B------:R-:W-:Y:S01]  /*3870*/  ISETP.LT.OR P4, PT, R20.reuse, 0x1, !P2 ;  /* 0x000000011400780c */ /* 0x040fe20005781670 */
[-C--:B------:R-:W-:Y:S01]  /*3880*/  @!P0 IMAD R51, R51, R22.reuse, RZ ;  /* 0x0000001633338224 */ /* 0x080fe200078e02ff */
[C---:B------:R-:W-:Y:S01]  /*3890*/  ISETP.LT.OR P2, PT, R20.reuse, 0x9, !P2 ;  /* 0x000000091400780c */ /* 0x040fe20005741670 */
[----:B------:R2:W-:Y:S01]  /*38a0*/  @!P5 STG.E.U8 desc[UR36][R6.64+0x31], R49 ;  /* 0x000031310600d986 */ /* 0x0005e2000c101124 */
[----:B------:R-:W-:Y:S01]  /*38b0*/  ISETP.LT.OR P5, PT, R20, 0x1, !P3 ;  /* 0x000000011400780c */ /* 0x000fe20005fa1670 */
[-C--:B0-----:R-:W-:Y:S01]  /*38c0*/  @!P1 IMAD R3, R50, R22.reuse, RZ ;  /* 0x0000001632039224 */ /* 0x081fe200078e02ff */
[----:B------:R-:W-:Y:S01]  /*38d0*/  ISETP.LT.OR P3, PT, R20, 0x9, !P3 ;  /* 0x000000091400780c */ /* 0x000fe20005f61670 */
[----:B------:R2:W-:Y:S04]  /*38e0*/  @!P0 STG.E.U8 desc[UR36][R4.64+0x31], R51 ;  /* 0x0000313304008986 */ /* 0x0005e8000c101124 */
[----:B------:R2:W-:Y:S02]  /*38f0*/  @!P1 STG.E.U8 desc[UR36][R4.64+0x30], R3 ;  /* 0x0000300304009986 */ /* 0x0005e4000c101124 */
[----:B------:R-:W-:-:S02]  /*3900*/  @!P4 IMAD R11, R52, R22, RZ ;  /* 0x00000016340bc224 */ /* 0x000fc400078e02ff */
[-C--:B-1----:R-:W-:Y:S02]  /*3910*/  @!P2 IMAD R9, R54, R22.reuse, RZ ;  /* 0x000000163609a224 */ /* 0x082fe400078e02ff */
[-C--:B------:R-:W-:Y:S01]  /*3920*/  @!P5 IMAD R53, R53, R22.reuse, RZ ;  /* 0x000000163535d224 */ /* 0x080fe200078e02ff */
[----:B------:R2:W-:Y:S01]  /*3930*/  @!P4 STG.E.U8 desc[UR36][R6.64+0x38], R11 ;  /* 0x0000380b0600c986 */ /* 0x0005e2000c101124 */
[----:B------:R-:W-:-:S03]  /*3940*/  @!P3 IMAD R55, R55, R22, RZ ;  /* 0x000000163737b224 */ /* 0x000fc600078e02ff */
[----:B------:R2:W-:Y:S04]  /*3950*/  @!P5 STG.E.U8 desc[UR36][R6.64+0x39], R53 ;  /* 0x000039350600d986 */ /* 0x0005e8000c101124 */
[----:B------:R2:W-:Y:S04]  /*3960*/  @!P2 STG.E.U8 desc[UR36][R4.64+0x38], R9 ;  /* 0x000038090400a986 */ /* 0x0005e8000c101124 */
[----:B------:R2:W-:Y:S02]  /*3970*/  @!P3 STG.E.U8 desc[UR36][R4.64+0x39], R55 ;  /* 0x000039370400b986 */ /* 0x0005e4000c101124 */
.L_x_95:
[----:B------:R-:W-:Y:S05]  /*3980*/  BSYNC B0 ;  /* 0x0000000000007941 */ /* 0x000fea0003800000 */
.L_x_29:
[----:B------:R-:W-:Y:S01]  /*3990*/  ULDC UR4, c[0x0][0xc] ;  /* 0x0000030000047ab9 */ /* 0x000fe20000000800 */
[----:B------:R-:W-:Y:S01]  /*39a0*/  ULDC UR5, c[0x0][0x10] ;  /* 0x0000040000057ab9 */ /* 0x000fe20000000800 */
[----:B-12---:R-:W1:Y:S01]  /*39b0*/  LDC R3, c[0x0][0x14] ;  /* 0x00000500ff037b82 */ /* 0x006e620000000800 */
[----:B------:R-:W-:Y:S01]  /*39c0*/  UIMAD.WIDE.U32 UR4, UR4, UR5, URZ ;  /* 0x00000005040472a5 */ /* 0x000fe2000f8e003f */
[----:B------:R-:W-:Y:S01]  /*39d0*/  PRMT R0, RZ, 0x7610, R0 ;  /* 0x00007610ff007816 */ /* 0x000fe20000000000 */
[----:B------:R-:W-:Y:S02]  /*39e0*/  IMAD.MOV.U32 R58, RZ, RZ, -0x1 ;  /* 0xffffffffff3a7424 */ /* 0x000fe400078e00ff */
[----:B------:R-:W-:Y:S02]  /*39f0*/  IMAD.MOV.U32 R59, RZ, RZ, -0x1 ;  /* 0xffffffffff3b7424 */ /* 0x000fe400078e00ff */
[----:B-1----:R-:W-:-:S04]  /*3a00*/  IMAD.WIDE.U32 R16, R3, UR4, R16 ;  /* 0x0000000403107c25 */ /* 0x002fc8000f8e0010 */
[----:B------:R-:W-:Y:S01]  /*3a10*/  IMAD R3, R3, UR5, RZ ;  /* 0x0000000503037c24 */ /* 0x000fe2000f8e02ff */
[----:B------:R-:W-:Y:S02]  /*3a20*/  ULDC.64 UR4, c[0x0][0x650] ;  /* 0x0001940000047ab9 */ /* 0x000fe40000000a00 */
[----:B------:R-:W-:Y:S01]  /*3a30*/  ISETP.GE.U32.AND P0, PT, R16, UR4, PT ;  /* 0x0000000410007c0c */ /* 0x000fe2000bf06070 */
[----:B------:R-:W-:-:S05]  /*3a40*/  IMAD.IADD R17, R17, 0x1, R3 ;  /* 0x0000000111117824 */ /* 0x000fca00078e0203 */
[----:B------:R-:W-:-:S13]  /*3a50*/  ISETP.GE.U32.AND.EX P0, PT, R17, UR5, PT, P0 ;  /* 0x0000000511007c0c */ /* 0x000fda000bf06100 */
[----:B------:R-:W-:Y:S05]  /*3a60*/  @P0 BRA `(.L_x_96) ;  /* 0x0000000400640947 */ /* 0x000fea0003800000 */
[----:B------:R-:W1:Y:S01]  /*3a70*/  S2R R12, SR_CTAID.X ;  /* 0x00000000000c7919 */ /* 0x000e620000002500 */
[----:B------:R-:W2:Y:S01]  /*3a80*/  LDC.64 R10, c[0x0][0x628] ;  /* 0x00018a00ff0a7b82 */ /* 0x000ea20000000a00 */
[----:B------:R-:W-:Y:S01]  /*3a90*/  ULDC UR4, c[0x0][0x150] ;  /* 0x0000540000047ab9 */ /* 0x000fe20000000800 */
[----:B------:R-:W-:Y:S01]  /*3aa0*/  IMAD.MOV.U32 R8, RZ, RZ, R16 ;  /* 0x000000ffff087224 */ /* 0x000fe200078e0010 */
[----:B------:R-:W3:Y:S01]  /*3ab0*/  S2R R24, SR_CTAID.Y ;  /* 0x0000000000187919 */ /* 0x000ee20000002600 */
[----:B------:R-:W-:-:S04]  /*3ac0*/  IMAD.MOV.U32 R9, RZ, RZ, R17 ;  /* 0x000000ffff097224 */ /* 0x000fc800078e0011 */
[----:B------:R-:W0:Y:S08]  /*3ad0*/  LDC R21, c[0x0][0x144] ;  /* 0x00005100ff157b82 */ /* 0x000e300000000800 */
[----:B------:R-:W0:Y:S08]  /*3ae0*/  LDC R0, c[0x0][0x630] ;  /* 0x00018c00ff007b82 */ /* 0x000e300000000800 */
[----:B------:R-:W0:Y:S01]  /*3af0*/  LDC.64 R14, c[0x0][0x620] ;  /* 0x00018800ff0e7b82 */ /* 0x000e220000000a00 */
[----:B--2---:R-:W-:-:S04]  /*3b00*/  ISETP.NE.U32.AND P0, PT, R10, RZ, PT ;  /* 0x000000ff0a00720c */ /* 0x004fc80003f05070 */
[----:B------:R-:W-:Y:S02]  /*3b10*/  ISETP.NE.AND.EX P0, PT, R11, RZ, PT, P0 ;  /* 0x000000ff0b00720c */ /* 0x000fe40003f05300 */
[----:B-1----:R-:W-:-:S05]  /*3b20*/  I2FP.F32.U32 R3, R12 ;  /* 0x0000000c00037245 */ /* 0x002fca0000201000 */
[----:B------:R-:W-:-:S04]  /*3b30*/  FMUL R3, R3, UR4 ;  /* 0x0000000403037c20 */ /* 0x000fc80008400000 */
[----:B------:R1:W2:Y:S02]  /*3b40*/  F2I.U32.TRUNC.NTZ R20, R3 ;  /* 0x0000000300147305 */ /* 0x0002a4000020f000 */
[----:B---3--:R-:W-:Y:S05]  /*3b50*/  @!P0 BRA `(.L_x_97) ;  /* 0x0000000000288947 */ /* 0x008fea0003800000 */
[----:B-1----:R-:W1:Y:S02]  /*3b60*/  LDC R3, c[0x0][0x634] ;  /* 0x00018d00ff037b82 */ /* 0x002e640000000800 */
[----:B-1----:R-:W-:-:S05]  /*3b70*/  IADD3 R3, P0, R16, R3, RZ ;  /* 0x0000000310037210 */ /* 0x002fca0007f1e0ff */
[----:B------:R-:W-:-:S04]  /*3b80*/  IMAD.X R13, RZ, RZ, R17, P0 ;  /* 0x000000ffff0d7224 */ /* 0x000fc800000e0611 */
[----:B0---4-:R-:W-:-:S04]  /*3b90*/  IMAD.WIDE.U32 R4, R13, R10, RZ ;  /* 0x0000000a0d047225 */ /* 0x011fc800078e00ff */
[----:B------:R-:W-:-:S04]  /*3ba0*/  IMAD.WIDE.U32 R6, P0, R3, R11, R4 ;  /* 0x0000000b03067225 */ /* 0x000fc80007800004 */
[----:B------:R-:W-:-:S04]  /*3bb0*/  IMAD.WIDE.U32 R4, R3, R10, RZ ;  /* 0x0000000a03047225 */ /* 0x000fc800078e00ff */
[----:B------:R-:W-:Y:S01]  /*3bc0*/  IMAD.X R9, RZ, RZ, RZ, P0 ;  /* 0x000000ffff097224 */ /* 0x000fe200000e06ff */
[----:B------:R-:W-:Y:S01]  /*3bd0*/  IADD3 RZ, P0, R5, R6, RZ ;  /* 0x0000000605ff7210 */ /* 0x000fe20007f1e0ff */
[----:B------:R-:W-:-:S04]  /*3be0*/  IMAD.MOV.U32 R8, RZ, RZ, R7 ;  /* 0x000000ffff087224 */ /* 0x000fc800078e0007 */
[----:B------:R-:W-:-:S08]  /*3bf0*/  IMAD.WIDE.U32.X R8, R13, R11, R8, P0 ;  /* 0x0000000b0d087225 */ /* 0x000fd000000e0408 */
.L_x_97:
[----:B------:R-:W3:Y:S01]  /*3c00*/  LDC.64 R30, c[0x0][0x640] ;  /* 0x00019000ff1e7b82 */ /* 0x000ee20000000a00 */
[-CC-:B0-----:R-:W-:Y:S01]  /*3c10*/  SHF.R.U64 R59, R8, R0.reuse, R9.reuse ;  /* 0x00000000083b7219 */ /* 0x181fe20000001209 */
[----:B--2---:R-:W-:Y:S01]  /*3c20*/  IMAD.MOV R20, RZ, RZ, -R20 ;  /* 0x000000ffff147224 */ /* 0x004fe200078e0a14 */
[----:B------:R-:W-:Y:S01]  /*3c30*/  SHF.R.U32.HI R0, RZ, R0, R9 ;  /* 0x00000000ff007219 */ /* 0x000fe20000011609 */
[----:B------:R-:W-:Y:S01]  /*3c40*/  ULDC UR4, c[0x0][0x154] ;  /* 0x0000550000047ab9 */ /* 0x000fe20000000800 */
[----:B-1----:R-:W-:Y:S01]  /*3c50*/  IADD3 R3, P0, RZ, -R59, RZ ;  /* 0x8000003bff037210 */ /* 0x002fe20007f1e0ff */
[----:B------:R-:W-:Y:S02]  /*3c60*/  IMAD R26, R21, R20, R12 ;  /* 0x00000014151a7224 */ /* 0x000fe400078e020c */
[----:B------:R-:W0:Y:S01]  /*3c70*/  LDC R6, c[0x0][0x618] ;  /* 0x00018600ff067b82 */ /* 0x000e220000000800 */
[----:B------:R-:W-:Y:S02]  /*3c80*/  IMAD.MOV.U32 R7, RZ, RZ, 0x1 ;  /* 0x00000001ff077424 */ /* 0x000fe400078e00ff */
[----:B----4-:R-:W-:-:S04]  /*3c90*/  IMAD.X R5, RZ, RZ, ~R0, P0 ;  /* 0x000000ffff057224 */ /* 0x010fc800000e0e00 */
[-C--:B------:R-:W-:Y:S01]  /*3ca0*/  IMAD R0, R5, R14.reuse, RZ ;  /* 0x0000000e05007224 */ /* 0x080fe200078e02ff */
[----:B------:R-:W1:Y:S01]  /*3cb0*/  LDC R8, c[0x0][0x608] ;  /* 0x00018200ff087b82 */ /* 0x000e620000000800 */
[----:B------:R-:W-:-:S04]  /*3cc0*/  IMAD.WIDE.U32 R4, R3, R14, R16 ;  /* 0x0000000e03047225 */ /* 0x000fc800078e0010 */
[----:B------:R-:W-:Y:S01]  /*3cd0*/  IMAD R3, R3, R15, R0 ;  /* 0x0000000f03037224 */ /* 0x000fe200078e0200 */
[----:B------:R-:W-:Y:S02]  /*3ce0*/  I2FP.F32.U32 R0, R24 ;  /* 0x0000001800007245 */ /* 0x000fe40000201000 */
[----:B------:R-:W2:Y:S01]  /*3cf0*/  LDC R28, c[0x0][0x658] ;  /* 0x00019600ff1c7b82 */ /* 0x000ea20000000800 */
[----:B------:R-:W-:Y:S01]  /*3d00*/  IMAD.IADD R3, R5, 0x1, R3 ;  /* 0x0000000105037824 */ /* 0x000fe200078e0203 */
[----:B---3--:R-:W-:Y:S01]  /*3d10*/  ISETP.NE.U32.AND P0, PT, R30, RZ, PT ;  /* 0x000000ff1e00720c */ /* 0x008fe20003f05070 */
[----:B------:R-:W-:Y:S01]  /*3d20*/  FMUL R0, R0, UR4 ;  /* 0x0000000400007c20 */ /* 0x000fe20008400000 */
[----:B------:R-:W-:Y:S02]  /*3d30*/  IMAD.MOV.U32 R5, RZ, RZ, -0x1 ;  /* 0xffffffffff057424 */ /* 0x000fe400078e00ff */
[----:B------:R-:W-:Y:S01]  /*3d40*/  ISETP.NE.AND.EX P0, PT, R31, RZ, PT, P0 ;  /* 0x000000ff1f00720c */ /* 0x000fe20003f05300 */
[----:B------:R3:W4:Y:S01]  /*3d50*/  F2I.U32.TRUNC.NTZ R13, R0 ;  /* 0x00000000000d7305 */ /* 0x000722000020f000 */
[----:B------:R-:W3:Y:S01]  /*3d60*/  LDC R15, c[0x0][0x148] ;  /* 0x00005200ff0f7b82 */ /* 0x000ee20000000800 */
[----:B0-----:R-:W-:-:S02]  /*3d70*/  SHF.R.U64 R12, R4, R6, R3 ;  /* 0x00000006040c7219 */ /* 0x001fc40000001203 */
[----:B------:R-:W-:-:S05]  /*3d80*/  SHF.R.U32.HI R3, RZ, R6, R3 ;  /* 0x00000006ff037219 */ /* 0x000fca0000011603 */
[----:B------:R-:W0:Y:S01]  /*3d90*/  LDC R20, c[0x0][0x600] ;  /* 0x00018000ff147b82 */ /* 0x000e220000000800 */
[-CC-:B-1----:R-:W-:Y:S02]  /*3da0*/  SHF.R.U64 R10, R12, R8.reuse, R3.reuse ;  /* 0x000000080c0a7219 */ /* 0x182fe40000001203 */
[----:B------:R-:W-:-:S05]  /*3db0*/  SHF.R.U32.HI R3, RZ, R8, R3 ;  /* 0x00000008ff037219 */ /* 0x000fca0000011603 */
[----:B------:R-:W1:Y:S01]  /*3dc0*/  LDC R21, c[0x0][0x648] ;  /* 0x00019200ff157b82 */ /* 0x000e620000000800 */
[-C--:B--2---:R-:W-:Y:S02]  /*3dd0*/  SHF.L.U32 R4, R5, R28.reuse, RZ ;  /* 0x0000001c05047219 */ /* 0x084fe400000006ff */
[-CC-:B------:R-:W-:Y:S02]  /*3de0*/  SHF.R.U64 R14, R10, R28.reuse, R3.reuse ;  /* 0x0000001c0a0e7219 */ /* 0x180fe40000001203 */
[----:B------:R-:W-:Y:S02]  /*3df0*/  SHF.R.U32.HI R5, RZ, R28, R3 ;  /* 0x0000001cff057219 */ /* 0x000fe40000011603 */
[----:B------:R-:W-:Y:S01]  /*3e00*/  LOP3.LUT R57, RZ, R4, RZ, 0x33, !PT ;  /* 0x00000004ff397212 */ /* 0x000fe200078e33ff */
[----:B------:R-:W2:Y:S01]  /*3e10*/  LDC R25, c[0x0][0x638] ;  /* 0x00018e00ff197b82 */ /* 0x000ea20000000800 */
[----:B------:R-:W-:Y:S01]  /*3e20*/  SHF.L.U32 R28, R7, R28, RZ ;  /* 0x0000001c071c7219 */ /* 0x000fe200000006ff */
[----:B------:R-:W-:-:S06]  /*3e30*/  IMAD.MOV.U32 R4, RZ, RZ, R14 ;  /* 0x000000ffff047224 */ /* 0x000fcc00078e000e */
[----:B------:R-:W0:Y:S01]  /*3e40*/  LDC R27, c[0x0][0x610] ;  /* 0x00018400ff1b7b82 */ /* 0x000e220000000800 */
[----:B----4-:R-:W-:Y:S05]  /*3e50*/  @!P0 BRA `(.L_x_98) ;  /* 0x0000000000288947 */ /* 0x010fea0003800000 */
[----:B------:R-:W4:Y:S02]  /*3e60*/  LDC R3, c[0x0][0x64c] ;  /* 0x00019300ff037b82 */ /* 0x000f240000000800 */
[----:B----4-:R-:W-:-:S05]  /*3e70*/  IADD3 R3, P0, R14, R3, RZ ;  /* 0x000000030e037210 */ /* 0x010fca0007f1e0ff */
        /* <DEDUP_REMOVED lines=8> */
.L_x_98:
[----:B------:R-:W-:Y:S01]  /*3f00*/  ISETP.NE.AND P0, PT, R2, 0x1, PT ;  /* 0x000000010200780c */ /* 0x000fe20003f05270 */
[----:B------:R-:W-:Y:S01]  /*3f10*/  IMAD.MOV R13, RZ, RZ, -R13 ;  /* 0x000000ffff0d7224 */ /* 0x000fe200078e0a0d */
[----:B-1-3--:R-:W-:Y:S01]  /*3f20*/  SHF.R.U64 R0, R4, R21, R5 ;  /* 0x0000001504007219 */ /* 0x00afe20000001205 */
[----:B0-----:R-:W-:Y:S01]  /*3f30*/  VIADD R5, R20, 0xffffffff ;  /* 0xffffffff14057836 */ /* 0x001fe20000000000 */
[----:B------:R-:W-:-:S03]  /*3f40*/  LOP3.LUT R57, R10, R57, RZ, 0xc0, !PT ;  /* 0x000000390a397212 */ /* 0x000fc600078ec0ff */
[----:B------:R-:W-:Y:S01]  /*3f50*/  IMAD.MOV R3, RZ, RZ, -R0 ;  /* 0x000000ffff037224 */ /* 0x000fe200078e0a00 */
[----:B------:R-:W-:Y:S01]  /*3f60*/  LOP3.LUT R5, R12, R5, RZ, 0xc0, !PT ;  /* 0x000000050c057212 */ /* 0x000fe200078ec0ff */
[----:B------:R-:W-:Y:S02]  /*3f70*/  IMAD R57, R28, R0, R57 ;  /* 0x000000001c397224 */ /* 0x000fe400078e0239 */
[----:B--2---:R-:W-:Y:S02]  /*3f80*/  IMAD R0, R3, R25, R14 ;  /* 0x0000001903007224 */ /* 0x004fe400078e020e */
[----:B------:R-:W-:Y:S02]  /*3f90*/  @P0 IMAD R26, R15, R13, R24 ;  /* 0x0000000d0f1a0224 */ /* 0x000fe400078e0218 */
[----:B------:R-:W-:Y:S02]  /*3fa0*/  IMAD R4, R0, R20, R5 ;  /* 0x0000001400047224 */ /* 0x000fe400078e0205 */
[----:B------:R-:W-:-:S02]  /*3fb0*/  IMAD R57, R57, R27, R26 ;  /* 0x0000001b39397224 */ /* 0x000fc400078e021a */
[----:B------:R-:W-:-:S03]  /*3fc0*/  IMAD.MOV.U32 R3, RZ, RZ, 0x1 ;  /* 0x00000001ff037424 */ /* 0x000fc600078e00ff */
[----:B------:R-:W-:Y:S02]  /*3fd0*/  SEL R58, R4, R57, !P0 ;  /* 0x00000039043a7207 */ /* 0x000fe40004000000 */
[----:B------:R-:W-:Y:S02]  /*3fe0*/  PRMT R0, R3, 0x7610, R0 ;  /* 0x0000761003007816 */ /* 0x000fe40000000000 */
[----:B------:R-:W-:-:S07]  /*3ff0*/  SEL R57, R57, R4, !P0 ;  /* 0x0000000439397207 */ /* 0x000fce0004000000 */
.L_x_96:
[----:B------:R-:W-:-:S13]  /*4000*/  LOP3.LUT P0, RZ, R0, 0xff, RZ, 0xc0, !PT ;  /* 0x000000ff00ff7812 */ /* 0x000fda000780c0ff */
[----:B------:R-:W-:Y:S05]  /*4010*/  @P0 BRA `(.L_x_99) ;  /* 0xffffffd0003c0947 */ /* 0x000fea000383ffff */
[----:B------:R-:W-:Y:S05]  /*4020*/  EXIT ;  /* 0x000000000000794d */ /* 0x000fea0003800000 */
.L_x_4:
[----:B0-----:R-:W-:Y:S01]  /*4030*/  ULDC.64 UR4, c[0x0][0x650] ;  /* 0x0001940000047ab9 */ /* 0x001fe20000000a00 */
        /* <DEDUP_REMOVED lines=25> */
.L_x_101:
[--C-:B------:R-:W-:Y:S01]  /*41d0*/  SHF.R.U64 R12, R10, R14, R11.reuse ;  /* 0x0000000e0a0c7219 */ /* 0x100fe2000000120b */
[----:B------:R-:W0:Y:S01]  /*41e0*/  LDC R22, c[0x0][0x618] ;  /* 0x00018600ff167b82 */ /* 0x000e220000000800 */
[----:B------:R-:W-:Y:S01]  /*41f0*/  I2FP.F32.U32 R6, R4 ;  /* 0x0000000400067245 */ /* 0x000fe20000201000 */
[----:B------:R-:W-:Y:S01]  /*4200*/  ULDC UR4, c[0x0][0x150] ;  /* 0x0000540000047ab9 */ /* 0x000fe20000000800 */
[----:B------:R-:W-:Y:S02]  /*4210*/  SHF.R.U32.HI R5, RZ, R14, R11 ;  /* 0x0000000eff057219 */ /* 0x000fe4000001160b */
[----:B------:R-:W-:Y:S01]  /*4220*/  IADD3 R9, P0, RZ, -R12, RZ ;  /* 0x8000000cff097210 */ /* 0x000fe20007f1e0ff */
[----:B------:R-:W-:Y:S01]  /*4230*/  FMUL R11, R6, UR4 ;  /* 0x00000004060b7c20 */ /* 0x000fe20008400000 */
[----:B------:R-:W-:Y:S01]  /*4240*/  ULDC UR4, c[0x0][0x154] ;  /* 0x0000550000047ab9 */ /* 0x000fe20000000800 */
[----:B------:R-:W1:Y:S02]  /*4250*/  LDC.64 R24, c[0x0][0x640] ;  /* 0x00019000ff187b82 */ /* 0x000e640000000a00 */
[----:B------:R-:W-:-:S02]  /*4260*/  IMAD.X R5, RZ, RZ, ~R5, P0 ;  /* 0x000000ffff057224 */ /* 0x000fc400000e0e05 */
[----:B------:R-:W2:Y:S01]  /*4270*/  F2I.U32.TRUNC.NTZ R11, R11 ;  /* 0x0000000b000b7305 */ /* 0x000ea2000020f000 */
[----:B------:R-:W-:-:S03]  /*4280*/  IMAD.WIDE.U32 R6, R9, R20, R16 ;  /* 0x0000001409067225 */ /* 0x000fc600078e0010 */
[----:B------:R-:W3:Y:S01]  /*4290*/  LDC R13, c[0x0][0x144] ;  /* 0x00005100ff0d7b82 */ /* 0x000ee20000000800 */
[----:B------:R-:W-:-:S04]  /*42a0*/  IMAD R8, R5, R20, RZ ;  /* 0x0000001405087224 */ /* 0x000fc800078e02ff */
[----:B------:R-:W-:Y:S02]  /*42b0*/  IMAD R5, R9, R21, R8 ;  /* 0x0000001509057224 */ /* 0x000fe400078e0208 */
[----:B------:R-:W-:Y:S01]  /*42c0*/  IMAD.MOV.U32 R8, RZ, RZ, -0x1 ;  /* 0xffffffffff087424 */ /* 0x000fe200078e00ff */
[----:B------:R-:W4:Y:S01]  /*42d0*/  LDC R14, c[0x0][0x608] ;  /* 0x00018200ff0e7b82 */ /* 0x000f220000000800 */
[----:B------:R-:W-:Y:S01]  /*42e0*/  IMAD.IADD R5, R7, 0x1, R5 ;  /* 0x0000000107057824 */ /* 0x000fe200078e0205 */
[----:B------:R-:W-:-:S04]  /*42f0*/  I2FP.F32.U32 R7, R3 ;  /* 0x0000000300077245 */ /* 0x000fc80000201000 */
[-C--:B0-----:R-:W-:Y:S01]  /*4300*/  SHF.R.U64 R10, R6, R22.reuse, R5 ;  /* 0x00000016060a7219 */ /* 0x081fe20000001205 */
[----:B--2---:R-:W-:Y:S01]  /*4310*/  IMAD.MOV R6, RZ, RZ, -R11 ;  /* 0x000000ffff067224 */ /* 0x004fe200078e0a0b */
[----:B------:R-:W0:Y:S01]  /*4320*/  LDC R9, c[0x0][0x658] ;  /* 0x00019600ff097b82 */ /* 0x000e220000000800 */
[----:B-1----:R-:W-:Y:S01]  /*4330*/  ISETP.NE.U32.AND P0, PT, R24, RZ, PT ;  /* 0x000000ff1800720c */ /* 0x002fe20003f05070 */
[----:B------:R-:W-:Y:S01]  /*4340*/  FMUL R7, R7, UR4 ;  /* 0x0000000407077c20 */ /* 0x000fe20008400000 */
[----:B------:R-:W-:Y:S02]  /*4350*/  SHF.R.U32.HI R5, RZ, R22, R5 ;  /* 0x00000016ff057219 */ /* 0x000fe40000011605 */
[----:B------:R-:W-:-:S03]  /*4360*/  ISETP.NE.AND.EX P0, PT, R25, RZ, PT, P0 ;  /* 0x000000ff1900720c */ /* 0x000fc60003f05300 */
[----:B------:R-:W1:Y:S01]  /*4370*/  LDC R20, c[0x0][0x148] ;  /* 0x00005200ff147b82 */ /* 0x000e620000000800 */
[----:B---3--:R-:W-:Y:S02]  /*4380*/  IMAD R23, R13, R6, R4 ;  /* 0x000000060d177224 */ /* 0x008fe400078e0204 */
[----:B------:R-:W-:-:S05]  /*4390*/  IMAD.MOV.U32 R6, RZ, RZ, 0x1 ;  /* 0x00000001ff067424 */ /* 0x000fca00078e00ff */
[----:B------:R-:W2:Y:S01]  /*43a0*/  LDC R21, c[0x0][0x600] ;  /* 0x00018000ff157b82 */ /* 0x000ea20000000800 */
[-CC-:B----4-:R-:W-:Y:S02]  /*43b0*/  SHF.R.U64 R13, R10, R14.reuse, R5.reuse ;  /* 0x0000000e0a0d7219 */ /* 0x190fe40000001205 */
[----:B------:R-:W-:Y:S02]  /*43c0*/  SHF.R.U32.HI R4, RZ, R14, R5 ;  /* 0x0000000eff047219 */ /* 0x000fe40000011605 */
[----:B------:R3:W4:Y:S03]  /*43d0*/  F2I.U32.TRUNC.NTZ R14, R7 ;  /* 0x00000007000e7305 */ /* 0x000726000020f000 */
[----:B------:R-:W1:Y:S01]  /*43e0*/  LDC R26, c[0x0][0x648] ;  /* 0x00019200ff1a7b82 */ /* 0x000e620000000800 */
[-C--:B0-----:R-:W-:Y:S02]  /*43f0*/  SHF.R.U64 R15, R13, R9.reuse, R4 ;  /* 0x000000090d0f7219 */ /* 0x081fe40000001204 */
[----:B------:R-:W-:-:S02]  /*4400*/  SHF.L.U32 R8, R8, R9, RZ ;  /* 0x0000000908087219 */ /* 0x000fc400000006ff */
[-C--:B------:R-:W-:Y:S01]  /*4410*/  SHF.R.U32.HI R5, RZ, R9.reuse, R4 ;  /* 0x00000009ff057219 */ /* 0x080fe20000011604 */
[----:B------:R-:W-:Y:S01]  /*4420*/  IMAD.MOV.U32 R4, RZ, RZ, R15 ;  /* 0x000000ffff047224 */ /* 0x000fe200078e000f */
[----:B------:R-:W-:Y:S01]  /*4430*/  SHF.L.U32 R22, R6, R9, RZ ;  /* 0x0000000906167219 */ /* 0x000fe200000006ff */
[----:B------:R-:W0:Y:S01]  /*4440*/  LDC R27, c[0x0][0x638] ;  /* 0x00018e00ff1b7b82 */ /* 0x000e220000000800 */
[----:B------:R-:W-:-:S07]  /*4450*/  LOP3.LUT R28, RZ, R8, RZ, 0x33, !PT ;  /* 0x00000008ff1c7212 */ /* 0x000fce00078e33ff */
        /* <DEDUP_REMOVED lines=12> */
.L_x_102:
[----:B------:R-:W-:Y:S01]  /*4520*/  ISETP.NE.AND P0, PT, R2, 0x1, PT ;  /* 0x000000010200780c */ /* 0x000fe20003f05270 */
[----:B--2---:R-:W-:Y:S01]  /*4530*/  VIADD R7, R21, 0xffffffff ;  /* 0xffffffff15077836 */ /* 0x004fe20000000000 */
[----:B-1----:R-:W-:Y:S01]  /*4540*/  SHF.R.U64 R5, R4, R26, R5 ;  /* 0x0000001a04057219 */ /* 0x002fe20000001205 */
[----:B------:R-:W-:Y:S01]  /*4550*/  IMAD.MOV R14, RZ, RZ, -R14 ;  /* 0x000000ffff0e7224 */ /* 0x000fe200078e0a0e */
[----:B------:R-:W-:Y:S01]  /*4560*/  LOP3.LUT R4, R13, R28, RZ, 0xc0, !PT ;  /* 0x0000001c0d047212 */ /* 0x000fe200078ec0ff */
[----:B------:R-:W-:Y:S01]  /*4570*/  IMAD.MOV.U32 R8, RZ, RZ, R12 ;  /* 0x000000ffff087224 */ /* 0x000fe200078e000c */
[----:B------:R-:W-:Y:S01]  /*4580*/  LOP3.LUT R10, R10, R7, RZ, 0xc0, !PT ;  /* 0x000000070a0a7212 */ /* 0x000fe200078ec0ff */
[----:B------:R-:W-:Y:S02]  /*4590*/  IMAD.MOV R6, RZ, RZ, -R5 ;  /* 0x000000ffff067224 */ /* 0x000fe400078e0a05 */
[----:B------:R-:W-:-:S04]  /*45a0*/  IMAD R4, R22, R5, R4 ;  /* 0x0000000516047224 */ /* 0x000fc800078e0204 */
[----:B------:R-:W-:Y:S02]  /*45b0*/  @P0 IMAD R23, R20, R14, R3 ;  /* 0x0000000e14170224 */ /* 0x000fe400078e0203 */
[----:B0-----:R-:W-:Y:S02]  /*45c0*/  IMAD R3, R6, R27, R15 ;  /* 0x0000001b06037224 */ /* 0x001fe400078e020f */
[----:B------:R-:W-:Y:S02]  /*45d0*/  IMAD R7, R4, R29, R23 ;  /* 0x0000001d04077224 */ /* 0x000fe400078e0217 */
[----:B------:R-:W-:Y:S02]  /*45e0*/  IMAD R4, R3, R21, R10 ;  /* 0x0000001503047224 */ /* 0x000fe400078e020a */
[----:B------:R-:W-:-:S03]  /*45f0*/  IMAD.MOV.U32 R6, RZ, RZ, 0x1 ;  /* 0x00000001ff067424 */ /* 0x000fc600078e00ff */
[----:B------:R-:W-:Y:S02]  /*4600*/  SEL R9, R4, R7, !P0 ;  /* 0x0000000704097207 */ /* 0x000fe40004000000 */
[----:B------:R-:W-:-:S07]  /*4610*/  SEL R7, R7, R4, !P0 ;  /* 0x0000000407077207 */ /* 0x000fce0004000000 */
.L_x_100:
[----:B------:R-:W-:-:S08]  /*4620*/  NOP ;  /* 0x0000000000007918 */ /* 0x000fd00000000000 */
[----:B------:R-:W0:-:S00]  /*4630*/  USETMAXREG.DEALLOC.CTAPOOL 0x28 ;  /* 0x00000028000079c8 */ /* 0x000e0000080e0500 */
[----:B0-----:R-:W-:-:S13]  /*4640*/  ISETP.NE.AND P0, PT, R0, RZ, PT ;  /* 0x000000ff0000720c */ /* 0x001fda0003f05270 */
[----:B------:R-:W-:Y:S05]  /*4650*/  @P0 EXIT ;  /* 0x000000000000094d */ /* 0x000fea0003800000 */
[----:B------:R-:W-:Y:S01]  /*4660*/  LOP3.LUT P0, RZ, R6, 0xff, RZ, 0xc0, !PT ;  /* 0x000000ff06ff7812 */ /* 0x000fe2000780c0ff */
[----:B------:R-:W-:Y:S02]  /*4670*/  IMAD.MOV.U32 R0, RZ, RZ, 0x1 ;  /* 0x00000001ff007424 */ /* 0x000fe400078e00ff */
[----:B------:R-:W-:-:S10]  /*4680*/  IMAD.MOV.U32 R12, RZ, RZ, RZ ;  /* 0x000000ffff0c7224 */ /* 0x000fd400078e00ff */
[----:B------:R-:W-:Y:S05]  /*4690*/  @!P0 BRA `(.L_x_103) ;  /* 0x0000000c00308947 */ /* 0x000fea0003800000 */
[----:B------:R-:W0:Y:S01]  /*46a0*/  LDC R0, c[0x0][0x28c] ;  /* 0x0000a300ff007b82 */ /* 0x000e220000000800 */
[----:B------:R-:W-:Y:S01]  /*46b0*/  ULDC UR5, c[0x0][0x600] ;  /* 0x0001800000057ab9 */ /* 0x000fe20000000800 */
[----:B------:R-:W-:Y:S01]  /*46c0*/  ULDC UR4, c[0x0][0xc] ;  /* 0x0000030000047ab9 */ /* 0x000fe20000000800 */
[----:B------:R-:W-:Y:S01]  /*46d0*/  UIADD3 UR16, UR5, -0x1, URZ ;  /* 0xffffffff05107890 */ /* 0x000fe2000fffe03f */
[C---:B------:R-:W-:Y:S01]  /*46e0*/  LOP3.LUT P2, RZ, R18.reuse, 0x7f, RZ, 0xc0, !PT ;  /* 0x0000007f12ff7812 */ /* 0x040fe2000784c0ff */
[----:B------:R-:W-:Y:S01]  /*46f0*/  ULDC UR6, c[0x0][0x658] ;  /* 0x0001960000067ab9 */ /* 0x000fe20000000800 */
[----:B------:R-:W-:Y:S01]  /*4700*/  ULDC UR5, c[0x0][0x10] ;  /* 0x0000040000057ab9 */ /* 0x000fe20000000800 */
[----:B------:R-:W-:Y:S01]  /*4710*/  UMOV UR7, 0xffffffff ;  /* 0xffffffff00077882 */ /* 0x000fe20000000000 */
[----:B------:R-:W-:Y:S01]  /*4720*/  UMOV UR8, 0x1 ;  /* 0x0000000100087882 */ /* 0x000fe20000000000 */
[----:B------:R-:W-:Y:S01]  /*4730*/  UIMAD.WIDE.U32 UR4, UR4, UR5, URZ ;  /* 0x00000005040472a5 */ /* 0x000fe2000f8e003f */
[----:B------:R-:W-:Y:S01]  /*4740*/  LOP3.LUT P0, RZ, R18, 0x1f, RZ, 0xc0, !PT ;  /* 0x0000001f12ff7812 */ /* 0x000fe2000780c0ff */
[----:B------:R-:W-:Y:S01]  /*4750*/  USHF.L.U32 UR7, UR7, UR6, URZ ;  /* 0x0000000607077299 */ /* 0x000fe2000800063f */
[----:B------:R-:W-:Y:S01]  /*4760*/  BSSY B0, `(.L_x_103) ;  /* 0x00000bf000007945 */ /* 0x000fe20003800000 */
[----:B------:R-:W-:Y:S01]  /*4770*/  USHF.L.U32 UR18, UR8, UR6, URZ ;  /* 0x0000000608127299 */ /* 0x000fe2000800063f */
[----:B------:R-:W-:Y:S01]  /*4780*/  IMAD.MOV.U32 R13, RZ, RZ, 0x1 ;  /* 0x00000001ff0d7424 */ /* 0x000fe200078e00ff */
[----:B------:R-:W-:Y:S01]  /*4790*/  LOP3.LUT R11, R19, 0x2, RZ, 0xfc, !PT ;  /* 0x00000002130b7812 */ /* 0x000fe200078efcff */
[----:B------:R-:W-:Y:S01]  /*47a0*/  ULDC UR6, c[0x0][0x14] ;  /* 0x0000050000067ab9 */ /* 0x000fe20000000800 */
[----:B------:R-:W-:Y:S01]  /*47b0*/  PLOP3.LUT P0, PT, P0, P2, PT, 0x8a, 0x0 ;  /* 0x000000000000781c */ /* 0x000fe20000705172 */
[----:B------:R-:W-:Y:S01]  /*47c0*/  UIMAD.WIDE.U32 UR20, UR4, UR6, URZ ;  /* 0x00000006041472a5 */ /* 0x000fe2000f8e003f */
[----:B------:R-:W-:Y:S01]  /*47d0*/  IMAD.MOV.U32 R12, RZ, RZ, RZ ;  /* 0x000000ffff0c7224 */ /* 0x000fe200078e00ff */
[----:B------:R-:W-:-:S02]  /*47e0*/  UIMAD UR13, UR5, UR6, URZ ;  /* 0x00000006050d72a4 */ /* 0x000fc4000f8e023f */
[----:B------:R-:W-:Y:S01]  /*47f0*/  ULOP3.LUT UR17, URZ, UR7, URZ, 0x33, !UPT ;  /* 0x000000073f117292 */ /* 0x000fe2000f8e333f */
[----:B0-----:R-:W-:Y:S01]  /*4800*/  VIADD R0, R0, 0x3f ;  /* 0x0000003f00007836 */ /* 0x001fe20000000000 */
[----:B------:R-:W-:Y:S01]  /*4810*/  UIADD3 UR13, UR21, UR13, URZ ;  /* 0x0000000d150d7290 */ /* 0x000fe2000fffe03f */
[----:B------:R-:W-:-:S03]  /*4820*/  ULDC.64 UR22, c[0x0][0x198] ;  /* 0x0000660000167ab9 */ /* 0x000fc60000000a00 */
[----:B------:R-:W-:-:S04]  /*4830*/  SHF.R.S32.HI R3, RZ, 0x1f, R0 ;  /* 0x0000001fff037819 */ /* 0x000fc80000011400 */
[----:B------:R-:W-:Y:S01]  /*4840*/  LEA.HI R3, R3, R0, RZ, 0x6 ;  /* 0x0000000003037211 */ /* 0x000fe200078f30ff */
[----:B------:R-:W-:-:S03]  /*4850*/  IMAD.MOV.U32 R0, RZ, RZ, 0x1 ;  /* 0x00000001ff007424 */ /* 0x000fc600078e00ff */
[----:B------:R-:W-:-:S05]  /*4860*/  SHF.R.S32.HI R3, RZ, 0x6, R3 ;  /* 0x00000006ff037819 */ /* 0x000fca0000011403 */
[----:B------:R-:W-:-:S07]  /*4870*/  VIADD R10, R3, 0x1 ;  /* 0x00000001030a7836 */ /* 0x000fce0000000000 */
.L_x_115:
[----:B------:R-:W-:-:S03]  /*4880*/  UMOV UR4, 0xffffffff ;  /* 0xffffffff00047882 */ /* 0x000fc60000000000 */
[----:B------:R-:W-:Y:S05]  /*4890*/  BRA.DIV UR4, `(.L_x_104) ;  /* 0x0000001604907947 */ /* 0x000fea000b800000 */
[----:B------:R-:W-:-:S13]  /*48a0*/  ELECT P6, URZ, PT ;  /* 0x00000000003f782f */ /* 0x000fda00038c0000 */
.L_x_140:
[----:B------:R-:W0:Y:S01]  /*48b0*/  LDC R4, c[0x0][0x28c] ;  /* 0x0000a300ff047b82 */ /* 0x000e220000000800 */
[----:B------:R-:W-:Y:S01]  /*48c0*/  BSSY B1, `(.L_x_105) ;  /* 0x0000037000017945 */ /* 0x000fe20003800000 */
[----:B0-----:R-:W-:-:S13]  /*48d0*/  ISETP.LT.OR P6, PT, R4, 0x1, !P6 ;  /* 0x000000010400780c */ /* 0x001fda00077c1670 */
[----:B------:R-:W-:Y:S05]  /*48e0*/  @P6 BRA `(.L_x_106) ;  /* 0x0000000000d06947 */ /* 0x000fea0003800000 */
[----:B------:R-:W-:Y:S02]  /*48f0*/  IMAD.SHL.U32 R15, R9, 0x40, RZ ;  /* 0x00000040090f7824 */ /* 0x000fe400078e00ff */
[----:B------:R-:W-:Y:S02]  /*4900*/  IMAD.SHL.U32 R18, R7, 0x80, RZ ;  /* 0x0000008007127824 */ /* 0x000fe400078e00ff */
[----:B------:R-:W-:Y:S02]  /*4910*/  IMAD.MOV.U32 R20, RZ, RZ, RZ ;  /* 0x000000ffff147224 */ /* 0x000fe400078e00ff */
[----:B------:R-:W-:Y:S02]  /*4920*/  IMAD.MOV.U32 R4, RZ, RZ, R10 ;  /* 0x000000ffff047224 */ /* 0x000fe400078e000a */
[----:B------:R-:W-:Y:S02]  /*4930*/  IMAD.MOV.U32 R5, RZ, RZ, R0 ;  /* 0x000000ffff057224 */ /* 0x000fe400078e0000 */
[----:B------:R-:W-:-:S07]  /*4940*/  IMAD.MOV.U32 R6, RZ, RZ, R12 ;  /* 0x000000ffff067224 */ /* 0x000fce00078e000c */
.L_x_110:
[----:B------:R-:W0:Y:S01]  /*4950*/  S2R R14, SR_CgaCtaId ;  /* 0x00000000000e7919 */ /* 0x000e220000008800 */
[----:B------:R-:W-:Y:S01]  /*4960*/  MOV R7, 0x400 ;  /* 0x0000040000077802 */ /* 0x000fe20000000f00 */
[----:B------:R-:W1:Y:S03]  /*4970*/  @!P2 LDC R9, c[0x0][0x500] ;  /* 0x00014000ff09ab82 */ /* 0x000e660000000800 */
[----:B0-----:R-:W-:Y:S02]  /*4980*/  LEA R21, R14, R7, 0x18 ;  /* 0x000000070e157211 */ /* 0x001fe400078ec0ff */
[----:B------:R-:W-:-:S03]  /*4990*/  SHF.L.U32 R7, R5, 0x1f, RZ ;  /* 0x0000001f05077819 */ /* 0x000fc600000006ff */
[----:B------:R-:W-:-:S04]  /*49a0*/  IMAD R14, R6, 0x8, R21 ;  /* 0x00000008060e7824 */ /* 0x000fc800078e0215 */
[----:B------:R-:W0:Y:S02]  /*49b0*/  SYNCS.PHASECHK.TRANS64.TRYWAIT P1, [R14+URZ+0x90], R7 ;  /* 0x000090070e0075a7 */ /* 0x000e24000802017f */
[----:B01----:R-:W-:Y:S05]  /*49c0*/  @!P1 BRA `(.L_x_107) ;  /* 0x0000001400649947 */ /* 0x003fea0003800000 */
.L_x_141:
[----:B0-----:R-:W-:Y:S01]  /*49d0*/  PRMT R7, R11, 0x9910, RZ ;  /* 0x000099100b077816 */ /* 0x001fe200000000ff */
[----:B------:R0:W-:Y:S03]  /*49e0*/  @!P2 SYNCS.ARRIVE.TRANS64 RZ, [R14+URZ], R9 ;  /* 0x000000090effa9a7 */ /* 0x0001e6000800003f */
[----:B------:R-:W-:-:S13]  /*49f0*/  ISETP.NE.AND P1, PT, R7, 0x2, PT ;  /* 0x000000020700780c */ /* 0x000fda0003f25270 */
[----:B0-----:R-:W-:Y:S05]  /*4a00*/  @P1 BRA `(.L_x_108) ;  /* 0x0000000000041947 */ /* 0x001fea0003800000 */
[----:B------:R-:W-:Y:S01]  /*4a10*/  BPT.TRAP 0x1 ;  /* 0x000000040000795c */ /* 0x000fe20000300000 */
.L_x_108:
[----:B------:R-:W-:Y:S05]  /*4a20*/  @P0 BRA `(.L_x_109) ;  /* 0x0000000000040947 */ /* 0x000fea0003800000 */
[----:B------:R-:W-:Y:S01]  /*4a30*/  BPT.TRAP 0x1 ;  /* 0x000000040000795c */ /* 0x000fe20000300000 */
.L_x_109:
[--C-:B------:R-:W-:Y:S01]  /*4a40*/  IMAD R7, R6, 0x2000, R21.reuse ;  /* 0x0000200006077824 */ /* 0x100fe200078e0215 */
[----:B------:R-:W-:Y:S01]  /*4a50*/  R2UR UR9, R14 ;  /* 0x000000000e0972ca */ /* 0x000fe200000e0000 */
[----:B------:R-:W-:Y:S01]  /*4a60*/  IMAD R21, R6, 0x1000, R21 ;  /* 0x0000100006157824 */ /* 0x000fe200078e0215 */
[----:B------:R-:W-:Y:S01]  /*4a70*/  UIADD3 UR4, UP0, UR22, 0xf0, URZ ;  /* 0x000000f016047890 */ /* 0x000fe2000ff1e03f */
[----:B------:R-:W-:Y:S01]  /*4a80*/  VIADD R4, R4, 0xffffffff ;  /* 0xffffffff04047836 */ /* 0x000fe20000000000 */
[----:B------:R-:W-:Y:S01]  /*4a90*/  R2UR UR5, R7 ;  /* 0x00000000070572ca */ /* 0x000fe200000e0000 */
[----:B------:R-:W-:Y:S01]  /*4aa0*/  UIADD3 UR24, UP1, UR22, 0x1f0, URZ ;  /* 0x000001f016187890 */ /* 0x000fe2000ff3e03f */
[----:B------:R-:W-:Y:S01]  /*4ab0*/  R2UR UR8, R21 ;  /* 0x00000000150872ca */ /* 0x000fe200000e0000 */
[----:B------:R-:W-:Y:S01]  /*4ac0*/  VIADD R6, R6, 0x1 ;  /* 0x0000000106067836 */ /* 0x000fe20000000000 */
[----:B------:R-:W-:Y:S01]  /*4ad0*/  R2UR UR11, R18 ;  /* 0x00000000120b72ca */ /* 0x000fe200000e0000 */
[----:B------:R-:W-:Y:S01]  /*4ae0*/  UIADD3.X UR25, URZ, UR23, URZ, UP1, !UPT ;  /* 0x000000173f197290 */ /* 0x000fe20008ffe43f */
[----:B------:R-:W-:Y:S01]  /*4af0*/  R2UR UR10, R20 ;  /* 0x00000000140a72ca */ /* 0x000fe200000e0000 */
[----:B------:R-:W-:Y:S01]  /*4b00*/  UMOV UR6, 0x0 ;  /* 0x0000000000067882 */ /* 0x000fe20000000000 */
[----:B------:R-:W-:Y:S01]  /*4b10*/  R2UR UR12, R8 ;  /* 0x00000000080c72ca */ /* 0x000fe200000e0000 */
[----:B------:R-:W-:Y:S01]  /*4b20*/  UMOV UR7, 0x10000000 ;  /* 0x1000000000077882 */ /* 0x000fe20000000000 */
[----:B------:R-:W-:Y:S01]  /*4b30*/  R2UR UR19, R15 ;  /* 0x000000000f1372ca */ /* 0x000fe200000e0000 */
[----:B------:R-:W-:Y:S01]  /*4b40*/  VIADD R20, R20, 0x40 ;  /* 0x0000004014147836 */ /* 0x000fe20000000000 */
[----:B------:R-:W-:Y:S01]  /*4b50*/  ISETP.GT.AND P3, PT, R4, 0x1, PT ;  /* 0x000000010400780c */ /* 0x000fe20003f64270 */
[----:B------:R-:W-:Y:S01]  /*4b60*/  UIADD3 UR14, UR5, 0x200, URZ ;  /* 0x00000200050e7890 */ /* 0x000fe2000fffe03f */
[----:B------:R-:W-:Y:S01]  /*4b70*/  ISETP.NE.AND P1, PT, R6, 0x12, PT ;  /* 0x000000120600780c */ /* 0x000fe20003f25270 */
[----:B------:R-:W-:-:S02]  /*4b80*/  UIADD3.X UR5, URZ, UR23, URZ, UP0, !UPT ;  /* 0x000000173f057290 */ /* 0x000fc400087fe43f */
[----:B------:R-:W-:Y:S01]  /*4b90*/  UIADD3 UR15, UR8, 0x24200, URZ ;  /* 0x00024200080f7890 */ /* 0x000fe2000fffe03f */
[----:B------:R-:W-:Y:S02]  /*4ba0*/  SEL R14, RZ, 0x1, P1 ;  /* 0x00000001ff0e7807 */ /* 0x000fe40000800000 */
[----:B------:R-:W-:Y:S01]  /*4bb0*/  UMOV UR8, UR14 ;  /* 0x0000000e00087c82 */ /* 0x000fe20008000000 */
[----:B------:R-:W-:Y:S02]  /*4bc0*/  SEL R6, R6, RZ, P1 ;  /* 0x000000ff06067207 */ /* 0x000fe40000800000 */
[----:B------:R-:W-:Y:S01]  /*4bd0*/  LOP3.LUT R5, R5, R14, RZ, 0x3c, !PT ;  /* 0x0000000e05057212 */ /* 0x000fe200078e3cff */
[----:B------:R0:W-:Y:S02]  /*4be0*/  UTMALDG.3D [UR8], [UR4], desc[UR6] ;  /* 0x00000608040075b4 */ /* 0x0001e40008011000 */
[----:B0-----:R-:W-:Y:S01]  /*4bf0*/  UMOV UR8, UR15 ;  /* 0x0000000f00087c82 */ /* 0x001fe20008000000 */
[----:B------:R-:W-:-:S02]  /*4c00*/  UMOV UR11, UR19 ;  /* 0x00000013000b7c82 */ /* 0x000fc40008000000 */
[----:B------:R0:W-:Y:S02]  /*4c10*/  UTMALDG.3D [UR8], [UR24], desc[UR6] ;  /* 0x00000608180075b4 */ /* 0x0001e40008011000 */
[----:B0-----:R-:W-:Y:S05]  /*4c20*/  @P3 BRA `(.L_x_110) ;  /* 0xfffffffc00483947 */ /* 0x001fea000383ffff */
.L_x_106:
[----:B------:R-:W-:Y:S05]  /*4c30*/  BSYNC B1 ;  /* 0x0000000000017941 */ /* 0x000fea0003800000 */
.L_x_105:
[----:B------:R-:W-:Y:S01]  /*4c40*/  LOP3.LUT P3, RZ, R13, 0xff, RZ, 0xc0, !PT ;  /* 0x000000ff0dff7812 */ /* 0x000fe2000786c0ff */
[----:B------:R-:W-:Y:S01]  /*4c50*/  IMAD.IADD R12, R3, 0x1, R12 ;  /* 0x00000001030c7824 */ /* 0x000fe200078e020c */
[----:B------:R-:W-:Y:S01]  /*4c60*/  IADD3 R16, P4, R16, UR20, RZ ;  /* 0x0000001410107c10 */ /* 0x000fe2000ff9e0ff */
[----:B------:R-:W-:Y:S01]  /*4c70*/  ULDC.64 UR4, c[0x0][0x650] ;  /* 0x0001940000047ab9 */ /* 0x000fe20000000a00 */
[----:B------:R-:W-:Y:S01]  /*4c80*/  BSSY B1, `(.L_x_111) ;  /* 0x000006a000017945 */ /* 0x000fe20003800000 */
[----:B------:R-:W-:Y:S01]  /*4c90*/  IMAD.MOV.U32 R9, RZ, RZ, -0x1 ;  /* 0xffffffffff097424 */ /* 0x000fe200078e00ff */
[----:B------:R-:W-:Y:S01]  /*4ca0*/  ISETP.GT.U32.AND P1, PT, R12, 0x11, PT ;  /* 0x000000110c00780c */ /* 0x000fe20003f24070 */
[----:B------:R-:W-:Y:S01]  /*4cb0*/  IMAD.MOV.U32 R8, RZ, RZ, -0x1 ;  /* 0xffffffffff087424 */ /* 0x000fe200078e00ff */
[----:B------:R-:W-:Y:S02]  /*4cc0*/  IADD3.X R17, R17, UR13, RZ, P4, !PT ;  /* 0x0000000d11117c10 */ /* 0x000fe4000a7fe4ff */
[----:B------:R-:W-:-:S02]  /*4cd0*/  ISETP.LT.U32.AND P1, PT, R3, 0x12, P1 ;  /* 0x000000120300780c */ /* 0x000fc40000f21070 */
[----:B------:R-:W-:Y:S01]  /*4ce0*/  PRMT R13, RZ, 0x7610, R13 ;  /* 0x00007610ff0d7816 */ /* 0x000fe2000000000d */
[----:B------:R-:W0:Y:S01]  /*4cf0*/  @P3 S2R R5, SR_CgaCtaId ;  /* 0x0000000000053919 */ /* 0x000e220000008800 */
[----:B------:R-:W-:-:S04]  /*4d00*/  @P3 MOV R4, 0x400 ;  /* 0x0000040000043802 */ /* 0x000fc80000000f00 */
[----:B0-----:R-:W-:Y:S01]  /*4d10*/  @P3 LEA R6, R5, R4, 0x18 ;  /* 0x0000000405063211 */ /* 0x001fe200078ec0ff */
[----:B------:R-:W-:-:S03]  /*4d20*/  IMAD.WIDE.U32 R4, R12, 0x38e38e39, RZ ;  /* 0x38e38e390c047825 */ /* 0x000fc600078e00ff */
[----:B------:R0:W-:Y:S01]  /*4d30*/  @P3 SYNCS.ARRIVE.TRANS64.A1T0 RZ, [R6+URZ+0x138], RZ ;  /* 0x000138ff06ff39a7 */ /* 0x0001e2000810003f */
[----:B------:R-:W-:Y:S02]  /*4d40*/  ISETP.GE.U32.AND P3, PT, R3, 0x12, PT ;  /* 0x000000120300780c */ /* 0x000fe40003f66070 */
[----:B------:R-:W-:Y:S02]  /*4d50*/  SHF.R.U32.HI R7, RZ, 0x2, R5 ;  /* 0x00000002ff077819 */ /* 0x000fe40000011605 */
[----:B------:R-:W-:Y:S02]  /*4d60*/  SEL R5, RZ, 0x1, !P1 ;  /* 0x00000001ff057807 */ /* 0x000fe40004800000 */
[----:B------:R-:W-:Y:S01]  /*4d70*/  ISETP.GE.U32.AND P1, PT, R16, UR4, PT ;  /* 0x0000000410007c0c */ /* 0x000fe2000bf26070 */
[----:B------:R-:W-:Y:S01]  /*4d80*/  IMAD R12, R7, -0x12, R12 ;  /* 0xffffffee070c7824 */ /* 0x000fe200078e020c */
[----:B------:R-:W-:Y:S02]  /*4d90*/  LOP3.LUT R0, R0, R5, RZ, 0x3c, !PT ;  /* 0x0000000500007212 */ /* 0x000fe400078e3cff */
[----:B------:R-:W-:-:S02]  /*4da0*/  ISETP.GE.U32.AND.EX P1, PT, R17, UR5, PT, P1 ;  /* 0x0000000511007c0c */ /* 0x000fc4000bf26110 */
[----:B------:R-:W-:Y:S02]  /*4db0*/  PRMT R4, RZ, 0x7610, R4 ;  /* 0x00007610ff047816 */ /* 0x000fe40000000004 */
[----:B------:R-:W-:Y:S01]  /*4dc0*/  @P3 LOP3.LUT R0, R0, 0x1, R7, 0x78, !PT ;  /* 0x0000000100003812 */ /* 0x000fe200078e7807 */
[----:B------:R-:W-:-:S08]  /*4dd0*/  IMAD.MOV.U32 R7, RZ, RZ, -0x1 ;  /* 0xffffffffff077424 */ /* 0x000fd000078e00ff */
[----:B0-----:R-:W-:Y:S05]  /*4de0*/  @P1 BRA `(.L_x_112) ;  /* 0x00000004004c1947 */ /* 0x001fea0003800000 */
[----:B------:R-:W-:Y:S01]  /*4df0*/  ULDC.64 UR4, c[0x0][0x628] ;  /* 0x00018a0000047ab9 */ /* 0x000fe20000000a00 */
[----:B------:R-:W0:Y:S01]  /*4e00*/  S2R R15, SR_CTAID.X ;  /* 0x00000000000f7919 */ /* 0x000e220000002500 */
[----:B------:R-:W-:Y:S01]  /*4e10*/  ISETP.NE.U32.AND P1, PT, RZ, UR4, PT ;  /* 0x00000004ff007c0c */ /* 0x000fe2000bf25070 */
[----:B------:R-:W-:Y:S01]  /*4e20*/  ULDC UR7, c[0x0][0x630] ;  /* 0x00018c0000077ab9 */ /* 0x000fe20000000800 */
[----:B------:R-:W-:Y:S01]  /*4e30*/  IMAD.MOV.U32 R4, RZ, RZ, R16 ;  /* 0x000000ffff047224 */ /* 0x000fe200078e0010 */
[----:B------:R-:W1:Y:S01]  /*4e40*/  S2R R14, SR_CTAID.Y ;  /* 0x00000000000e7919 */ /* 0x000e620000002600 */
[----:B------:R-:W-:Y:S01]  /*4e50*/  ISETP.NE.AND.EX P1, PT, RZ, UR5, PT, P1 ;  /* 0x00000005ff007c0c */ /* 0x000fe2000bf25310 */
[----:B------:R-:W-:-:S12]  /*4e60*/  IMAD.MOV.U32 R5, RZ, RZ, R17 ;  /* 0x000000ffff057224 */ /* 0x000fd800078e0011 */
[----:B------:R-:W-:Y:S05]  /*4e70*/  @!P1 BRA `(.L_x_113) ;  /* 0x0000000000289947 */ /* 0x000fea0003800000 */
[----:B------:R-:W-:Y:S02]  /*4e80*/  ULDC UR6, c[0x0][0x634] ;  /* 0x00018d0000067ab9 */ /* 0x000fe40000000800 */
[----:B------:R-:W-:-:S05]  /*4e90*/  IADD3 R9, P1, R16, UR6, RZ ;  /* 0x0000000610097c10 */ /* 0x000fca000ff3e0ff */
[----:B------:R-:W-:-:S04]  /*4ea0*/  IMAD.X R21, RZ, RZ, R17, P1 ;  /* 0x000000ffff157224 */ /* 0x000fc800008e0611 */
[----:B------:R-:W-:-:S04]  /*4eb0*/  IMAD.WIDE.U32 R6, R21, UR4, RZ ;  /* 0x0000000415067c25 */ /* 0x000fc8000f8e00ff */
[----:B------:R-:W-:-:S04]  /*4ec0*/  IMAD.WIDE.U32 R6, P1, R9, UR5, R6 ;  /* 0x0000000509067c25 */ /* 0x000fc8000f820006 */
[----:B------:R-:W-:-:S04]  /*4ed0*/  IMAD.WIDE.U32 R8, R9, UR4, RZ ;  /* 0x0000000409087c25 */ /* 0x000fc8000f8e00ff */
[----:B------:R-:W-:Y:S01]  /*4ee0*/  IMAD.X R5, RZ, RZ, RZ, P1 ;  /* 0x000000ffff057224 */ /* 0x000fe200008e06ff */
[----:B------:R-:W-:Y:S01]  /*4ef0*/  IADD3 RZ, P1, R9, R6, RZ ;  /* 0x0000000609ff7210 */ /* 0x000fe20007f3e0ff */
[----:B------:R-:W-:-:S04]  /*4f00*/  IMAD.MOV.U32 R4, RZ, RZ, R7 ;  /* 0x000000ffff047224 */ /* 0x000fc800078e0007 */
[----:B------:R-:W-:-:S08]  /*4f10*/  IMAD.WIDE.U32.X R4, R21, UR5, R4, P1 ;  /* 0x0000000515047c25 */ /* 0x000fd000088e0404 */
.L_x_113:
[--C-:B------:R-:W-:Y:S01]  /*4f20*/  SHF.R.U64 R8, R4, UR7, R5.reuse ;  /* 0x0000000704087c19 */ /* 0x100fe20008001205 */
[----:B------:R-:W-:Y:S01]  /*4f30*/  ULDC.64 UR4, c[0x0][0x620] ;  /* 0x0001880000047ab9 */ /* 0x000fe20000000a00 */
[----:B------:R-:W-:Y:S01]  /*4f40*/  SHF.R.U32.HI R4, RZ, UR7, R5 ;  /* 0x00000007ff047c19 */ /* 0x000fe20008011605 */
[----:B------:R-:W2:Y:S01]  /*4f50*/  LDC R24, c[0x0][0x144] ;  /* 0x00005100ff187b82 */ /* 0x000ea20000000800 */
[----:B------:R-:W-:Y:S01]  /*4f60*/  IADD3 R7, P1, RZ, -R8, RZ ;  /* 0x80000008ff077210 */ /* 0x000fe20007f3e0ff */
[----:B------:R-:W-:Y:S01]  /*4f70*/  ULDC.64 UR8, c[0x0][0x640] ;  /* 0x0001900000087ab9 */ /* 0x000fe20000000a00 */
[----:B0-----:R-:W-:Y:S01]  /*4f80*/  I2FP.F32.U32 R9, R15 ;  /* 0x0000000f00097245 */ /* 0x001fe20000201000 */
[----:B------:R-:W-:Y:S02]  /*4f90*/  ULDC UR6, c[0x0][0x608] ;  /* 0x0001820000067ab9 */ /* 0x000fe40000000800 */
[----:B------:R-:W-:Y:S01]  /*4fa0*/  IMAD.X R4, RZ, RZ, ~R4, P1 ;  /* 0x000000ffff047224 */ /* 0x000fe200008e0e04 */
[----:B------:R-:W-:Y:S01]  /*4fb0*/  ISETP.NE.U32.AND P1, PT, RZ, UR8, PT ;  /* 0x00000008ff007c0c */ /* 0x000fe2000bf25070 */
[----:B------:R-:W0:Y:S02]  /*4fc0*/  LDC R21, c[0x0][0x148] ;  /* 0x00005200ff157b82 */ /* 0x000e240000000800 */
[----:B------:R-:W-:Y:S01]  /*4fd0*/  IMAD R6, R4, UR4, RZ ;  /* 0x0000000404067c24 */ /* 0x000fe2000f8e02ff */
[----:B------:R-:W-:Y:S01]  /*4fe0*/  ISETP.NE.AND.EX P1, PT, RZ, UR9, PT, P1 ;  /* 0x00000009ff007c0c */ /* 0x000fe2000bf25310 */
[----:B------:R-:W-:Y:S01]  /*4ff0*/  IMAD.WIDE.U32 R4, R7, UR4, R16 ;  /* 0x0000000407047c25 */ /* 0x000fe2000f8e0010 */
[----:B------:R-:W-:-:S03]  /*5000*/  ULDC UR4, c[0x0][0x150] ;  /* 0x0000540000047ab9 */ /* 0x000fc60000000800 */
[----:B------:R-:W-:Y:S02]  /*5010*/  IMAD R7, R7, UR5, R6 ;  /* 0x0000000507077c24 */ /* 0x000fe4000f8e0206 */
[----:B------:R-:W-:Y:S01]  /*5020*/  FMUL R6, R9, UR4 ;  /* 0x0000000409067c20 */ /* 0x000fe20008400000 */
[----:B------:R-:W-:Y:S01]  /*5030*/  ULDC UR4, c[0x0][0x618] ;  /* 0x0001860000047ab9 */ /* 0x000fe20000000800 */
[----:B------:R-:W-:Y:S01]  /*5040*/  ULDC UR5, c[0x0][0x154] ;  /* 0x0000550000057ab9 */ /* 0x000fe20000000800 */
[----:B------:R-:W-:-:S03]  /*5050*/  IMAD.IADD R5, R5, 0x1, R7 ;  /* 0x0000000105057824 */ /* 0x000fc600078e0207 */
[----:B------:R-:W3:Y:S02]  /*5060*/  F2I.U32.TRUNC.NTZ R6, R6 ;  /* 0x0000000600067305 */ /* 0x000ee4000020f000 */
[----:B------:R-:W-:Y:S02]  /*5070*/  SHF.R.U64 R9, R4, UR4, R5 ;  /* 0x0000000404097c19 */ /* 0x000fe40008001205 */
[----:B-1----:R-:W-:-:S05]  /*5080*/  I2FP.F32.U32 R4, R14 ;  /* 0x0000000e00047245 */ /* 0x002fca0000201000 */
[----:B------:R-:W-:Y:S01]  /*5090*/  FMUL R22, R4, UR5 ;  /* 0x0000000504167c20 */ /* 0x000fe20008400000 */
[----:B------:R-:W-:Y:S01]  /*50a0*/  SHF.R.U32.HI R4, RZ, UR4, R5 ;  /* 0x00000004ff047c19 */ /* 0x000fe20008011605 */
[----:B------:R-:W-:-:S03]  /*50b0*/  ULDC UR4, c[0x0][0x658] ;  /* 0x0001960000047ab9 */ /* 0x000fc60000000800 */
[--C-:B------:R-:W-:Y:S01]  /*50c0*/  SHF.R.U64 R20, R9, UR6, R4.reuse ;  /* 0x0000000609147c19 */ /* 0x100fe20008001204 */
[----:B------:R-:W1:Y:S01]  /*50d0*/  F2I.U32.TRUNC.NTZ R22, R22 ;  /* 0x0000001600167305 */ /* 0x000e62000020f000 */
[----:B------:R-:W-:Y:S01]  /*50e0*/  SHF.R.U32.HI R5, RZ, UR6, R4 ;  /* 0x00000006ff057c19 */ /* 0x000fe20008011604 */
[----:B---3--:R-:W-:-:S03]  /*50f0*/  IMAD.MOV R6, RZ, RZ, -R6 ;  /* 0x000000ffff067224 */ /* 0x008fc600078e0a06 */
[----:B------:R-:W-:Y:S01]  /*5100*/  SHF.R.U64 R18, R20, UR4, R5 ;  /* 0x0000000414127c19 */ /* 0x000fe20008001205 */
[----:B--2---:R-:W-:Y:S01]  /*5110*/  IMAD R15, R24, R6, R15 ;  /* 0x00000006180f7224 */ /* 0x004fe200078e020f */
[----:B------:R-:W-:-:S03]  /*5120*/  SHF.R.U32.HI R23, RZ, UR4, R5 ;  /* 0x00000004ff177c19 */ /* 0x000fc60008011605 */
[----:B------:R-:W-:Y:S02]  /*5130*/  IMAD.MOV.U32 R4, RZ, RZ, R18 ;  /* 0x000000ffff047224 */ /* 0x000fe400078e0012 */
[----:B------:R-:W-:Y:S01]  /*5140*/  IMAD.MOV.U32 R5, RZ, RZ, R23 ;  /* 0x000000ffff057224 */ /* 0x000fe200078e0017 */
[----:B-1----:R-:W-:Y:S06]  /*5150*/  @!P1 BRA `(.L_x_114) ;  /* 0x0000000000289947 */ /* 0x002fec0003800000 */
[----:B------:R-:W-:Y:S02]  /*5160*/  ULDC UR4, c[0x0][0x64c] ;  /* 0x0001930000047ab9 */ /* 0x000fe40000000800 */
[----:B------:R-:W-:-:S05]  /*5170*/  IADD3 R5, P1, R18, UR4, RZ ;  /* 0x0000000412057c10 */ /* 0x000fca000ff3e0ff */
[----:B------:R-:W-:-:S04]  /*5180*/  IMAD.X R23, RZ, RZ, R23, P1 ;  /* 0x000000ffff177224 */ /* 0x000fc800008e0617 */
[----:B------:R-:W-:-:S04]  /*5190*/  IMAD.WIDE.U32 R6, R23, UR8, RZ ;  /* 0x0000000817067c25 */ /* 0x000fc8000f8e00ff */
[----:B------:R-:W-:-:S04]  /*51a0*/  IMAD.WIDE.U32 R6, P1, R5, UR9, R6 ;  /* 0x0000000905067c25 */ /* 0x000fc8000f820006 */
[----:B------:R-:W-:-:S04]  /*51b0*/  IMAD.WIDE.U32 R4, R5, UR8, RZ ;  /* 0x0000000805047c25 */ /* 0x000fc8000f8e00ff */
[----:B------:R-:W-:Y:S01]  /*51c0*/  IMAD.MOV.U32 R4, RZ, RZ, R7 ;  /* 0x000000ffff047224 */ /* 0x000fe200078e0007 */
[----:B------:R-:W-:Y:S01]  /*51d0*/  IADD3 RZ, P3, R5, R6, RZ ;  /* 0x0000000605ff7210 */ /* 0x000fe20007f7e0ff */
[----:B------:R-:W-:-:S04]  /*51e0*/  IMAD.X R5, RZ, RZ, RZ, P1 ;  /* 0x000000ffff057224 */ /* 0x000fc800008e06ff */
[----:B------:R-:W-:-:S08]  /*51f0*/  IMAD.WIDE.U32.X R4, R23, UR9, R4, P3 ;  /* 0x0000000917047c25 */ /* 0x000fd000098e0404 */
.L_x_114:
[----:B------:R-:W-:Y:S01]  /*5200*/  ISETP.NE.AND P1, PT, R2, 0x1, PT ;  /* 0x000000010200780c */ /* 0x000fe20003f25270 */
[----:B------:R-:W-:Y:S01]  /*5210*/  ULDC UR4, c[0x0][0x648] ;  /* 0x0001920000047ab9 */ /* 0x000fe20000000800 */
[----:B------:R-:W-:Y:S01]  /*5220*/  LOP3.LUT R20, R20, UR17, RZ, 0xc0, !PT ;  /* 0x0000001114147c12 */ /* 0x000fe2000f8ec0ff */
[----:B------:R-:W-:Y:S01]  /*5230*/  IMAD.MOV R22, RZ, RZ, -R22 ;  /* 0x000000ffff167224 */ /* 0x000fe200078e0a16 */
[----:B------:R-:W-:Y:S01]  /*5240*/  SHF.R.U64 R5, R4, UR4, R5 ;  /* 0x0000000404057c19 */ /* 0x000fe20008001205 */
[----:B------:R-:W-:Y:S01]  /*5250*/  ULDC UR4, c[0x0][0x638] ;  /* 0x00018e0000047ab9 */ /* 0x000fe20000000800 */
[----:B------:R-:W-:Y:S01]  /*5260*/  LOP3.LUT R9, R9, UR16, RZ, 0xc0, !PT ;  /* 0x0000001009097c12 */ /* 0x000fe2000f8ec0ff */
[----:B------:R-:W-:Y:S01]  /*5270*/  ULDC UR5, c[0x0][0x610] ;  /* 0x0001840000057ab9 */ /* 0x000fe20000000800 */
[----:B------:R-:W-:Y:S02]  /*5280*/  IMAD.MOV.U32 R4, RZ, RZ, 0x1 ;  /* 0x00000001ff047424 */ /* 0x000fe400078e00ff */
[----:B------:R-:W-:-:S02]  /*5290*/  IMAD.MOV R7, RZ, RZ, -R5 ;  /* 0x000000ffff077224 */ /* 0x000fc400078e0a05 */
[----:B------:R-:W-:Y:S02]  /*52a0*/  IMAD R20, R5, UR18, R20 ;  /* 0x0000001205147c24 */ /* 0x000fe4000f8e0214 */
[----:B0-----:R-:W-:Y:S02]  /*52b0*/  @P1 IMAD R15, R21, R22, R14 ;  /* 0x00000016150f1224 */ /* 0x001fe400078e020e */
[----:B------:R-:W-:Y:S01]  /*52c0*/  IMAD R18, R7, UR4, R18 ;  /* 0x0000000407127c24 */ /* 0x000fe2000f8e0212 */
[----:B------:R-:W-:Y:S01]  /*52d0*/  ULDC UR4, c[0x0][0x600] ;  /* 0x0001800000047ab9 */ /* 0x000fe20000000800 */
[----:B------:R-:W-:Y:S02]  /*52e0*/  IMAD R15, R20, UR5, R15 ;  /* 0x00000005140f7c24 */ /* 0x000fe4000f8e020f */
[----:B------:R-:W-:-:S05]  /*52f0*/  IMAD R18, R18, UR4, R9 ;  /* 0x0000000412127c24 */ /* 0x000fca000f8e0209 */
[----:B------:R-:W-:Y:S02]  /*5300*/  SEL R9, R18, R15, !P1 ;  /* 0x0000000f12097207 */ /* 0x000fe40004800000 */
[----:B------:R-:W-:-:S07]  /*5310*/  SEL R7, R15, R18, !P1 ;  /* 0x000000120f077207 */ /* 0x000fce0004800000 */
.L_x_112:
[----:B------:R-:W-:Y:S05]  /*5320*/  BSYNC B1 ;  /* 0x0000000000017941 */ /* 0x000fea0003800000 */
.L_x_111:
[----:B------:R-:W-:-:S13]  /*5330*/  LOP3.LUT P1, RZ, R4, 0xff, RZ, 0xc0, !PT ;  /* 0x000000ff04ff7812 */ /* 0x000fda000782c0ff */
[----:B------:R-:W-:Y:S05]  /*5340*/  @P1 BRA `(.L_x_115) ;  /* 0xfffffff4004c1947 */ /* 0x000fea000383ffff */
[----:B------:R-:W-:Y:S05]  /*5350*/  BSYNC B0 ;  /* 0x0000000000007941 */ /* 0x000fea0003800000 */
.L_x_103:
[----:B------:R-:W-:-:S03]  /*5360*/  UMOV UR4, 0xffffffff ;  /* 0xffffffff00047882 */ /* 0x000fc60000000000 */
[----:B------:R-:W-:Y:S05]  /*5370*/  BRA.DIV UR4, `(.L_x_116) ;  /* 0x0000000e040c7947 */ /* 0x000fea000b800000 */
[----:B------:R-:W-:-:S13]  /*5380*/  ELECT P6, URZ, PT ;  /* 0x00000000003f782f */ /* 0x000fda00038c0000 */
.L_x_144:
[----:B------:R-:W-:Y:S04]  /*5390*/  BSSY B0, `(.L_x_117) ;  /* 0x00000a9000007945 */ /* 0x000fe80003800000 */
[----:B------:R-:W-:Y:S05]  /*53a0*/  @!P6 BRA `(.L_x_118) ;  /* 0x00000008009ce947 */ /* 0x000fea0003800000 */
[----:B------:R-:W-:-:S04]  /*53b0*/  LOP3.LUT R19, R19, 0x2, RZ, 0xfc, !PT ;  /* 0x0000000213137812 */ /* 0x000fc800078efcff */
[----:B------:R-:W-:-:S13]  /*53c0*/  ISETP.NE.AND P0, PT, R19, 0x3, PT ;  /* 0x000000031300780c */ /* 0x000fda0003f05270 */
[----:B------:R-:W-:Y:S05]  /*53d0*/  @!P0 BRA `(.L_x_119) ;  /* 0x0000000000048947 */ /* 0x000fea0003800000 */
[----:B------:R-:W-:Y:S01]  /*53e0*/  BPT.TRAP 0x1 ;  /* 0x000000040000795c */ /* 0x000fe20000300000 */
.L_x_119:
[----:B------:R-:W0:Y:S01]  /*53f0*/  S2R R3, SR_CgaCtaId ;  /* 0x0000000000037919 */ /* 0x000e220000008800 */
[----:B------:R-:W-:-:S04]  /*5400*/  MOV R2, 0x400 ;  /* 0x0000040000027802 */ /* 0x000fc80000000f00 */
[----:B0-----:R-:W-:Y:S02]  /*5410*/  LEA R3, R3, R2, 0x18 ;  /* 0x0000000203037211 */ /* 0x001fe400078ec0ff */
[----:B------:R-:W-:-:S03]  /*5420*/  SHF.L.U32 R2, R0, 0x1f, RZ ;  /* 0x0000001f00027819 */ /* 0x000fc600000006ff */
[----:B------:R-:W-:-:S04]  /*5430*/  VIADD R3, R3, 0x90 ;  /* 0x0000009003037836 */ /* 0x000fc80000000000 */
[C---:B------:R-:W-:Y:S02]  /*5440*/  IMAD R7, R12.reuse, 0x8, R3 ;  /* 0x000000080c077824 */ /* 0x040fe400078e0203 */
[----:B------:R-:W-:Y:S02]  /*5450*/  VIADD R12, R12, 0x1 ;  /* 0x000000010c0c7836 */ /* 0x000fe40000000000 */
[----:B------:R-:W0:Y:S03]  /*5460*/  SYNCS.PHASECHK.TRANS64.TRYWAIT P0, [R7+URZ], R2 ;  /* 0x00000002070075a7 */ /* 0x000e26000800017f */
[----:B------:R-:W-:-:S04]  /*5470*/  ISETP.NE.AND P1, PT, R12, 0x12, PT ;  /* 0x000000120c00780c */ /* 0x000fc80003f25270 */
[----:B------:R-:W-:Y:S02]  /*5480*/  SEL R5, RZ, 0x1, P1 ;  /* 0x00000001ff057807 */ /* 0x000fe40000800000 */
[----:B------:R-:W-:Y:S02]  /*5490*/  SEL R12, R12, RZ, P1 ;  /* 0x000000ff0c0c7207 */ /* 0x000fe40000800000 */
[----:B------:R-:W-:-:S03]  /*54a0*/  LOP3.LUT R5, R0, R5, RZ, 0x3c, !PT ;  /* 0x0000000500057212 */ /* 0x000fc600078e3cff */
[----:B------:R-:W-:Y:S01]  /*54b0*/  IMAD R9, R12, 0x8, R3 ;  /* 0x000000080c097824 */ /* 0x000fe200078e0203 */
[----:B------:R-:W-:Y:S01]  /*54c0*/  SHF.L.U32 R4, R5, 0x1f, RZ ;  /* 0x0000001f05047819 */ /* 0x000fe200000006ff */
[----:B0-----:R-:W-:Y:S06]  /*54d0*/  @!P0 BRA `(.L_x_120) ;  /* 0x0000000800d48947 */ /* 0x001fec0003800000 */
.L_x_145:
[----:B------:R-:W1:Y:S01]  /*54e0*/  SYNCS.PHASECHK.TRANS64.TRYWAIT P0, [R9+URZ], R4 ;  /* 0x00000004090075a7 */ /* 0x000e62000800017f */
[----:B------:R-:W-:-:S05]  /*54f0*/  VIADD R0, R12, 0x1 ;  /* 0x000000010c007836 */ /* 0x000fca0000000000 */
[----:B------:R-:W-:-:S04]  /*5500*/  ISETP.NE.AND P1, PT, R0, 0x12, PT ;  /* 0x000000120000780c */ /* 0x000fc80003f25270 */
[----:B0-----:R-:W-:Y:S02]  /*5510*/  SEL R2, RZ, 0x1, P1 ;  /* 0x00000001ff027807 */ /* 0x001fe40000800000 */
[----:B------:R-:W-:Y:S02]  /*5520*/  SEL R0, R0, RZ, P1 ;  /* 0x000000ff00007207 */ /* 0x000fe40000800000 */
[----:B------:R-:W-:-:S03]  /*5530*/  LOP3.LUT R7, R5, R2, RZ, 0x3c, !PT ;  /* 0x0000000205077212 */ /* 0x000fc600078e3cff */
[----:B------:R-:W-:Y:S01]  /*5540*/  IMAD R6, R0, 0x8, R3 ;  /* 0x0000000800067824 */ /* 0x000fe200078e0203 */
[----:B------:R-:W-:Y:S01]  /*5550*/  SHF.L.U32 R5, R7, 0x1f, RZ ;  /* 0x0000001f07057819 */ /* 0x000fe200000006ff */
[----:B-1----:R-:W-:Y:S06]  /*5560*/  @!P0 BRA `(.L_x_121) ;  /* 0x0000000800c48947 */ /* 0x002fec0003800000 */
.L_x_146:
[----:B------:R-:W1:Y:S01]  /*5570*/  SYNCS.PHASECHK.TRANS64.TRYWAIT P0, [R6+URZ], R5 ;  /* 0x00000005060075a7 */ /* 0x000e62000800017f */
[----:B------:R-:W-:-:S05]  /*5580*/  VIADD R0, R0, 0x1 ;  /* 0x0000000100007836 */ /* 0x000fca0000000000 */
[----:B------:R-:W-:-:S04]  /*5590*/  ISETP.NE.AND P1, PT, R0, 0x12, PT ;  /* 0x000000120000780c */ /* 0x000fc80003f25270 */
[----:B------:R-:W-:Y:S02]  /*55a0*/  SEL R2, RZ, 0x1, P1 ;  /* 0x00000001ff027807 */ /* 0x000fe40000800000 */
[----:B------:R-:W-:Y:S02]  /*55b0*/  SEL R0, R0, RZ, P1 ;  /* 0x000000ff00007207 */ /* 0x000fe40000800000 */
[----:B------:R-:W-:-:S03]  /*55c0*/  LOP3.LUT R7, R7, R2, RZ, 0x3c, !PT ;  /* 0x0000000207077212 */ /* 0x000fc600078e3cff */
[----:B0-----:R-:W-:Y:S01]  /*55d0*/  IMAD R9, R0, 0x8, R3 ;  /* 0x0000000800097824 */ /* 0x001fe200078e0203 */
[----:B------:R-:W-:Y:S01]  /*55e0*/  SHF.L.U32 R4, R7, 0x1f, RZ ;  /* 0x0000001f07047819 */ /* 0x000fe200000006ff */
[----:B-1----:R-:W-:Y:S06]  /*55f0*/  @!P0 BRA `(.L_x_122) ;  /* 0x0000000800b48947 */ /* 0x002fec0003800000 */
.L_x_147:
        /* <DEDUP_REMOVED lines=9> */
.L_x_148:
        /* <DEDUP_REMOVED lines=9> */
.L_x_149:
        /* <DEDUP_REMOVED lines=9> */
.L_x_150:
        /* <DEDUP_REMOVED lines=9> */
.L_x_151:
        /* <DEDUP_REMOVED lines=9> */
.L_x_152:
        /* <DEDUP_REMOVED lines=9> */
.L_x_153:
        /* <DEDUP_REMOVED lines=9> */
.L_x_154:
        /* <DEDUP_REMOVED lines=9> */
.L_x_155:
        /* <DEDUP_REMOVED lines=9> */
.L_x_156:
        /* <DEDUP_REMOVED lines=9> */
.L_x_157:
        /* <DEDUP_REMOVED lines=9> */
.L_x_158:
        /* <DEDUP_REMOVED lines=9> */
.L_x_159:
        /* <DEDUP_REMOVED lines=9> */
.L_x_160:
[----:B------:R-:W1:Y:S01]  /*5d50*/  SYNCS.PHASECHK.TRANS64.TRYWAIT P0, [R6+URZ], R5 ;  /* 0x00000005060075a7 */ /* 0x000e62000800017f */
[----:B------:R-:W-:-:S05]  /*5d60*/  VIADD R0, R0, 0x1 ;  /* 0x0000000100007836 */ /* 0x000fca0000000000 */
[----:B------:R-:W-:-:S04]  /*5d70*/  ISETP.NE.AND P1, PT, R0, 0x12, PT ;  /* 0x000000120000780c */ /* 0x000fc80003f25270 */
[----:B------:R-:W-:Y:S02]  /*5d80*/  SEL R2, RZ, 0x1, P1 ;  /* 0x00000001ff027807 */ /* 0x000fe40000800000 */
[----:B------:R-:W-:Y:S02]  /*5d90*/  SEL R0, R0, RZ, P1 ;  /* 0x000000ff00007207 */ /* 0x000fe40000800000 */
[----:B------:R-:W-:Y:S01]  /*5da0*/  LOP3.LUT R2, R7, R2, RZ, 0x3c, !PT ;  /* 0x0000000207027212 */ /* 0x000fe200078e3cff */
[----:B-1----:R-:W-:Y:S06]  /*5db0*/  @!P0 BRA `(.L_x_136) ;  /* 0x0000000400dc8947 */ /* 0x002fec0003800000 */
.L_x_161:
[----:B------:R-:W-:Y:S01]  /*5dc0*/  IMAD R3, R0, 0x8, R3 ;  /* 0x0000000800037824 */ /* 0x000fe200078e0203 */
[----:B------:R-:W-:-:S07]  /*5dd0*/  SHF.L.U32 R0, R2, 0x1f, RZ ;  /* 0x0000001f02007819 */ /* 0x000fce00000006ff */
.L_x_137:
[----:B--2---:R2:W3:Y:S02]  /*5de0*/  SYNCS.PHASECHK.TRANS64.TRYWAIT P0, [R3+URZ], R0 ;  /* 0x00000000030075a7 */ /* 0x0044e4000800017f */
[----:B---3--:R-:W-:Y:S05]  /*5df0*/  @!P0 NANOSLEEP.SYNCS 0x989680 ;  /* 0x009896800000895d */ /* 0x008fea0003900000 */
[----:B------:R-:W3:Y:S02]  /*5e00*/  @!P0 SYNCS.PHASECHK.TRANS64 P0, [R3+URZ], R0 ;  /* 0x00000000030085a7 */ /* 0x000ee4000800007f */
[----:B---3--:R-:W-:Y:S05]  /*5e10*/  @!P0 BRA `(.L_x_137) ;  /* 0xfffffffc00f08947 */ /* 0x008fea000383ffff */
.L_x_118:
[----:B------:R-:W-:Y:S05]  /*5e20*/  BSYNC B0 ;  /* 0x0000000000007941 */ /* 0x000fea0003800000 */
.L_x_117:
[----:B------:R-:W-:Y:S05]  /*5e30*/  EXIT ;  /* 0x000000000000794d */ /* 0x000fea0003800000 */
.L_x_18:
[----:B---3--:R3:W4:Y:S02]  /*5e40*/  SYNCS.PHASECHK.TRANS64.TRYWAIT P1, [R3+URZ], R0 ;  /* 0x00000000030075a7 */ /* 0x008724000802017f */
[----:B----4-:R-:W-:Y:S05]  /*5e50*/  @!P1 NANOSLEEP.SYNCS 0x989680 ;  /* 0x009896800000995d */ /* 0x010fea0003900000 */
[----:B------:R-:W4:Y:S02]  /*5e60*/  @!P1 SYNCS.PHASECHK.TRANS64 P1, [R3+URZ], R0 ;  /* 0x00000000030095a7 */ /* 0x000f24000802007f */
[----:B----4-:R-:W-:Y:S05]  /*5e70*/  @!P1 BRA `(.L_x_18) ;  /* 0xfffffffc00f09947 */ /* 0x010fea000383ffff */
[----:B------:R-:W-:Y:S05]  /*5e80*/  BRA `(.L_x_17) ;  /* 0xffffffb4006c7947 */ /* 0x000fea000383ffff */
.L_x_23:
[----:B-1----:R1:W2:Y:S02]  /*5e90*/  SYNCS.PHASECHK.TRANS64.TRYWAIT P1, [R5+URZ], R4 ;  /* 0x00000004050075a7 */ /* 0x0022a4000802017f */
[----:B--2---:R-:W-:Y:S05]  /*5ea0*/  @!P1 NANOSLEEP.SYNCS 0x989680 ;  /* 0x009896800000995d */ /* 0x004fea0003900000 */
[----:B------:R-:W2:Y:S02]  /*5eb0*/  @!P1 SYNCS.PHASECHK.TRANS64 P1, [R5+URZ], R4 ;  /* 0x00000004050095a7 */ /* 0x000ea4000802007f */
[----:B--2---:R-:W-:Y:S05]  /*5ec0*/  @!P1 BRA `(.L_x_23) ;  /* 0xfffffffc00f09947 */ /* 0x004fea000383ffff */
[----:B------:R-:W-:Y:S05]  /*5ed0*/  BRA `(.L_x_22) ;  /* 0xffffffb8001c7947 */ /* 0x000fea000383ffff */
.L_x_104:
[----:B------:R-:W-:Y:S01]  /*5ee0*/  BSSY B1, `(.L_x_138) ;  /* 0x0000006000017945 */ /* 0x000fe20003800000 */
[----:B------:R-:W-:-:S07]  /*5ef0*/  IMAD.MOV.U32 R15, RZ, RZ, -0x1 ;  /* 0xffffffffff0f7424 */ /* 0x000fce00078e00ff */
[----:B------:R-:W-:Y:S05]  /*5f00*/  WARPSYNC.COLLECTIVE R15, `(.L_x_139) ;  /* 0x000000000f0c7348 */ /* 0x000fea0003c00000 */
[----:B------:R-:W-:Y:S02]  /*5f10*/  ELECT P6, UR62, PT ;  /* 0x00000000003e782f */ /* 0x000fe400038c0000 */
[----:B------:R-:W-:Y:S01]  /*5f20*/  MOV R14, UR62 ;  /* 0x0000003e000e7c02 */ /* 0x000fe20008000f00 */
[----:B------:R-:W-:Y:S10]  /*5f30*/  ENDCOLLECTIVE ;  /* 0x000000000000791b */ /* 0x000ff40003800000 */
.L_x_139:
[----:B------:R-:W-:Y:S05]  /*5f40*/  BSYNC B1 ;  /* 0x0000000000017941 */ /* 0x000fea0003800000 */
.L_x_138:
[----:B------:R-:W-:Y:S05]  /*5f50*/  BRA `(.L_x_140) ;  /* 0xffffffe800547947 */ /* 0x000fea000383ffff */
.L_x_107:
[----:B0-----:R0:W1:Y:S02]  /*5f60*/  SYNCS.PHASECHK.TRANS64.TRYWAIT P1, [R14+URZ+0x90], R7 ;  /* 0x000090070e0075a7 */ /* 0x001064000802017f */
[----:B-1----:R-:W-:Y:S05]  /*5f70*/  @!P1 NANOSLEEP.SYNCS 0x989680 ;  /* 0x009896800000995d */ /* 0x002fea0003900000 */
[----:B------:R-:W1:Y:S02]  /*5f80*/  @!P1 SYNCS.PHASECHK.TRANS64 P1, [R14+URZ+0x90], R7 ;  /* 0x000090070e0095a7 */ /* 0x000e64000802007f */
[----:B-1----:R-:W-:Y:S05]  /*5f90*/  @!P1 BRA `(.L_x_107) ;  /* 0xfffffffc00f09947 */ /* 0x002fea000383ffff */
[----:B------:R-:W-:Y:S05]  /*5fa0*/  BRA `(.L_x_141) ;  /* 0xffffffe800887947 */ /* 0x000fea000383ffff */
.L_x_116:
[----:B------:R-:W-:Y:S01]  /*5fb0*/  BSSY B0, `(.L_x_142) ;  /* 0x0000006000007945 */ /* 0x000fe20003800000 */
[----:B------:R-:W-:-:S07]  /*5fc0*/  IMAD.MOV.U32 R15, RZ, RZ, -0x1 ;  /* 0xffffffffff0f7424 */ /* 0x000fce00078e00ff */
[----:B------:R-:W-:Y:S05]  /*5fd0*/  WARPSYNC.COLLECTIVE R15, `(.L_x_143) ;  /* 0x000000000f0c7348 */ /* 0x000fea0003c00000 */
[----:B------:R-:W-:Y:S02]  /*5fe0*/  ELECT P6, UR62, PT ;  /* 0x00000000003e782f */ /* 0x000fe400038c0000 */
[----:B------:R-:W-:Y:S01]  /*5ff0*/  MOV R14, UR62 ;  /* 0x0000003e000e7c02 */ /* 0x000fe20008000f00 */
[----:B------:R-:W-:Y:S10]  /*6000*/  ENDCOLLECTIVE ;  /* 0x000000000000791b */ /* 0x000ff40003800000 */
.L_x_143:
[----:B------:R-:W-:Y:S05]  /*6010*/  BSYNC B0 ;  /* 0x0000000000007941 */ /* 0x000fea0003800000 */
.L_x_142:
[----:B------:R-:W-:Y:S05]  /*6020*/  BRA `(.L_x_144) ;  /* 0xfffffff000d87947 */ /* 0x000fea000383ffff */
.L_x_120:
[----:B0-----:R0:W1:Y:S02]  /*6030*/  SYNCS.PHASECHK.TRANS64.TRYWAIT P0, [R7+URZ], R2 ;  /* 0x00000002070075a7 */ /* 0x001064000800017f */
[----:B-1----:R-:W-:Y:S05]  /*6040*/  @!P0 NANOSLEEP.SYNCS 0x989680 ;  /* 0x009896800000895d */ /* 0x002fea0003900000 */
[----:B------:R-:W1:Y:S02]  /*6050*/  @!P0 SYNCS.PHASECHK.TRANS64 P0, [R7+URZ], R2 ;  /* 0x00000002070085a7 */ /* 0x000e64000800007f */
[----:B-1----:R-:W-:Y:S05]  /*6060*/  @!P0 BRA `(.L_x_120) ;  /* 0xfffffffc00f08947 */ /* 0x002fea000383ffff */
[----:B------:R-:W-:Y:S05]  /*6070*/  BRA `(.L_x_145) ;  /* 0xfffffff400187947 */ /* 0x000fea000383ffff */
.L_x_121:
[----:B0-----:R0:W1:Y:S02]  /*6080*/  SYNCS.PHASECHK.TRANS64.TRYWAIT P0, [R9+URZ], R4 ;  /* 0x00000004090075a7 */ /* 0x001064000800017f */
[----:B-1----:R-:W-:Y:S05]  /*6090*/  @!P0 NANOSLEEP.SYNCS 0x989680 ;  /* 0x009896800000895d */ /* 0x002fea0003900000 */
[----:B------:R-:W1:Y:S02]  /*60a0*/  @!P0 SYNCS.PHASECHK.TRANS64 P0, [R9+URZ], R4 ;  /* 0x00000004090085a7 */ /* 0x000e64000800007f */
[----:B-1----:R-:W-:Y:S05]  /*60b0*/  @!P0 BRA `(.L_x_121) ;  /* 0xfffffffc00f08947 */ /* 0x002fea000383ffff */
[----:B------:R-:W-:Y:S05]  /*60c0*/  BRA `(.L_x_146) ;  /* 0xfffffff400287947 */ /* 0x000fea000383ffff */
.L_x_122:
[----:B0-----:R0:W1:Y:S02]  /*60d0*/  SYNCS.PHASECHK.TRANS64.TRYWAIT P0, [R6+URZ], R5 ;  /* 0x00000005060075a7 */ /* 0x001064000800017f */
[----:B-1----:R-:W-:Y:S05]  /*60e0*/  @!P0 NANOSLEEP.SYNCS 0x989680 ;  /* 0x009896800000895d */ /* 0x002fea0003900000 */
[----:B------:R-:W1:Y:S02]  /*60f0*/  @!P0 SYNCS.PHASECHK.TRANS64 P0, [R6+URZ], R5 ;  /* 0x00000005060085a7 */ /* 0x000e64000800007f */
[----:B-1----:R-:W-:Y:S05]  /*6100*/  @!P0 BRA `(.L_x_122) ;  /* 0xfffffffc00f08947 */ /* 0x002fea000383ffff */
[----:B------:R-:W-:Y:S05]  /*6110*/  BRA `(.L_x_147) ;  /* 0xfffffff400387947 */ /* 0x000fea000383ffff */
.L_x_123:
[----:B0-----:R0:W1:Y:S02]  /*6120*/  SYNCS.PHASECHK.TRANS64.TRYWAIT P0, [R9+URZ], R4 ;  /* 0x00000004090075a7 */ /* 0x001064000800017f */
[----:B-1----:R-:W-:Y:S05]  /*6130*/  @!P0 NANOSLEEP.SYNCS 0x989680 ;  /* 0x009896800000895d */ /* 0x002fea0003900000 */
[----:B------:R-:W1:Y:S02]  /*6140*/  @!P0 SYNCS.PHASECHK.TRANS64 P0, [R9+URZ], R4 ;  /* 0x00000004090085a7 */ /* 0x000e64000800007f */
[----:B-1----:R-:W-:Y:S05]  /*6150*/  @!P0 BRA `(.L_x_123) ;  /* 0xfffffffc00f08947 */ /* 0x002fea000383ffff */
[----:B------:R-:W-:Y:S05]  /*6160*/  BRA `(.L_x_148) ;  /* 0xfffffff400487947 */ /* 0x000fea000383ffff */
.L_x_124:
[----:B0-----:R0:W1:Y:S02]  /*6170*/  SYNCS.PHASECHK.TRANS64.TRYWAIT P0, [R6+URZ], R5 ;  /* 0x00000005060075a7 */ /* 0x001064000800017f */
[----:B-1----:R-:W-:Y:S05]  /*6180*/  @!P0 NANOSLEEP.SYNCS 0x989680 ;  /* 0x009896800000895d */ /* 0x002fea0003900000 */
[----:B------:R-:W1:Y:S02]  /*6190*/  @!P0 SYNCS.PHASECHK.TRANS64 P0, [R6+URZ], R5 ;  /* 0x00000005060085a7 */ /* 0x000e64000800007f */
[----:B-1----:R-:W-:Y:S05]  /*61a0*/  @!P0 BRA `(.L_x_124) ;  /* 0xfffffffc00f08947 */ /* 0x002fea000383ffff */
[----:B------:R-:W-:Y:S05]  /*61b0*/  BRA `(.L_x_149) ;  /* 0xfffffff400587947 */ /* 0x000fea000383ffff */
.L_x_125:
[----:B0-----:R0:W1:Y:S02]  /*61c0*/  SYNCS.PHASECHK.TRANS64.TRYWAIT P0, [R9+URZ], R4 ;  /* 0x00000004090075a7 */ /* 0x001064000800017f */
[----:B-1----:R-:W-:Y:S05]  /*61d0*/  @!P0 NANOSLEEP.SYNCS 0x989680 ;  /* 0x009896800000895d */ /* 0x002fea0003900000 */
[----:B------:R-:W1:Y:S02]  /*61e0*/  @!P0 SYNCS.PHASECHK.TRANS64 P0, [R9+URZ], R4 ;  /* 0x00000004090085a7 */ /* 0x000e64000800007f */
[----:B-1----:R-:W-:Y:S05]  /*61f0*/  @!P0 BRA `(.L_x_125) ;  /* 0xfffffffc00f08947 */ /* 0x002fea000383ffff */
[----:B------:R-:W-:Y:S05]  /*6200*/  BRA `(.L_x_150) ;  /* 0xfffffff400687947 */ /* 0x000fea000383ffff */
.L_x_126:
[----:B0-----:R0:W1:Y:S02]  /*6210*/  SYNCS.PHASECHK.TRANS64.TRYWAIT P0, [R6+URZ], R5 ;  /* 0x00000005060075a7 */ /* 0x001064000800017f */
[----:B-1----:R-:W-:Y:S05]  /*6220*/  @!P0 NANOSLEEP.SYNCS 0x989680 ;  /* 0x009896800000895d */ /* 0x002fea0003900000 */
[----:B------:R-:W1:Y:S02]  /*6230*/  @!P0 SYNCS.PHASECHK.TRANS64 P0, [R6+URZ], R5 ;  /* 0x00000005060085a7 */ /* 0x000e64000800007f */
[----:B-1----:R-:W-:Y:S05]  /*6240*/  @!P0 BRA `(.L_x_126) ;  /* 0xfffffffc00f08947 */ /* 0x002fea000383ffff */
[----:B------:R-:W-:Y:S05]  /*6250*/  BRA `(.L_x_151) ;  /* 0xfffffff400787947 */ /* 0x000fea000383ffff */
.L_x_127:
[----:B0-----:R0:W1:Y:S02]  /*6260*/  SYNCS.PHASECHK.TRANS64.TRYWAIT P0, [R9+URZ], R4 ;  /* 0x00000004090075a7 */ /* 0x001064000800017f */
[----:B-1----:R-:W-:Y:S05]  /*6270*/  @!P0 NANOSLEEP.SYNCS 0x989680 ;  /* 0x009896800000895d */ /* 0x002fea0003900000 */
[----:B------:R-:W1:Y:S02]  /*6280*/  @!P0 SYNCS.PHASECHK.TRANS64 P0, [R9+URZ], R4 ;  /* 0x00000004090085a7 */ /* 0x000e64000800007f */
[----:B-1----:R-:W-:Y:S05]  /*6290*/  @!P0 BRA `(.L_x_127) ;  /* 0xfffffffc00f08947 */ /* 0x002fea000383ffff */
[----:B------:R-:W-:Y:S05]  /*62a0*/  BRA `(.L_x_152) ;  /* 0xfffffff400887947 */ /* 0x000fea000383ffff */
.L_x_128:
[----:B0-----:R0:W1:Y:S02]  /*62b0*/  SYNCS.PHASECHK.TRANS64.TRYWAIT P0, [R6+URZ], R5 ;  /* 0x00000005060075a7 */ /* 0x001064000800017f */
[----:B-1----:R-:W-:Y:S05]  /*62c0*/  @!P0 NANOSLEEP.SYNCS 0x989680 ;  /* 0x009896800000895d */ /* 0x002fea0003900000 */
[----:B------:R-:W1:Y:S02]  /*62d0*/  @!P0 SYNCS.PHASECHK.TRANS64 P0, [R6+URZ], R5 ;  /* 0x00000005060085a7 */ /* 0x000e64000800007f */
[----:B-1----:R-:W-:Y:S05]  /*62e0*/  @!P0 BRA `(.L_x_128) ;  /* 0xfffffffc00f08947 */ /* 0x002fea000383ffff */
[----:B------:R-:W-:Y:S05]  /*62f0*/  BRA `(.L_x_153) ;  /* 0xfffffff400987947 */ /* 0x000fea000383ffff */
.L_x_129:
[----:B0-----:R0:W1:Y:S02]  /*6300*/  SYNCS.PHASECHK.TRANS64.TRYWAIT P0, [R9+URZ], R4 ;  /* 0x00000004090075a7 */ /* 0x001064000800017f */
[----:B-1----:R-:W-:Y:S05]  /*6310*/  @!P0 NANOSLEEP.SYNCS 0x989680 ;  /* 0x009896800000895d */ /* 0x002fea0003900000 */
[----:B------:R-:W1:Y:S02]  /*6320*/  @!P0 SYNCS.PHASECHK.TRANS64 P0, [R9+URZ], R4 ;  /* 0x00000004090085a7 */ /* 0x000e64000800007f */
[----:B-1----:R-:W-:Y:S05]  /*6330*/  @!P0 BRA `(.L_x_129) ;  /* 0xfffffffc00f08947 */ /* 0x002fea000383ffff */
[----:B------:R-:W-:Y:S05]  /*6340*/  BRA `(.L_x_154) ;  /* 0xfffffff400a87947 */ /* 0x000fea000383ffff */
.L_x_130:
[----:B0-----:R0:W1:Y:S02]  /*6350*/  SYNCS.PHASECHK.TRANS64.TRYWAIT P0, [R6+URZ], R5 ;  /* 0x00000005060075a7 */ /* 0x001064000800017f */
[----:B-1----:R-:W-:Y:S05]  /*6360*/  @!P0 NANOSLEEP.SYNCS 0x989680 ;  /* 0x009896800000895d */ /* 0x002fea0003900000 */
[----:B------:R-:W1:Y:S02]  /*6370*/  @!P0 SYNCS.PHASECHK.TRANS64 P0, [R6+URZ], R5 ;  /* 0x00000005060085a7 */ /* 0x000e64000800007f */
[----:B-1----:R-:W-:Y:S05]  /*6380*/  @!P0 BRA `(.L_x_130) ;  /* 0xfffffffc00f08947 */ /* 0x002fea000383ffff */
[----:B------:R-:W-:Y:S05]  /*6390*/  BRA `(.L_x_155) ;  /* 0xfffffff400b87947 */ /* 0x000fea000383ffff */
.L_x_131:
[----:B0-----:R0:W1:Y:S02]  /*63a0*/  SYNCS.PHASECHK.TRANS64.TRYWAIT P0, [R9+URZ], R4 ;  /* 0x00000004090075a7 */ /* 0x001064000800017f */
[----:B-1----:R-:W-:Y:S05]  /*63b0*/  @!P0 NANOSLEEP.SYNCS 0x989680 ;  /* 0x009896800000895d */ /* 0x002fea0003900000 */
[----:B------:R-:W1:Y:S02]  /*63c0*/  @!P0 SYNCS.PHASECHK.TRANS64 P0, [R9+URZ], R4 ;  /* 0x00000004090085a7 */ /* 0x000e64000800007f */
[----:B-1----:R-:W-:Y:S05]  /*63d0*/  @!P0 BRA `(.L_x_131) ;  /* 0xfffffffc00f08947 */ /* 0x002fea000383ffff */
[----:B------:R-:W-:Y:S05]  /*63e0*/  BRA `(.L_x_156) ;  /* 0xfffffff400c87947 */ /* 0x000fea000383ffff */
.L_x_132:
[----:B0-----:R0:W1:Y:S02]  /*63f0*/  SYNCS.PHASECHK.TRANS64.TRYWAIT P0, [R6+URZ], R5 ;  /* 0x00000005060075a7 */ /* 0x001064000800017f */
[----:B-1----:R-:W-:Y:S05]  /*6400*/  @!P0 NANOSLEEP.SYNCS 0x989680 ;  /* 0x009896800000895d */ /* 0x002fea0003900000 */
[----:B------:R-:W1:Y:S02]  /*6410*/  @!P0 SYNCS.PHASECHK.TRANS64 P0, [R6+URZ], R5 ;  /* 0x00000005060085a7 */ /* 0x000e64000800007f */
[----:B-1----:R-:W-:Y:S05]  /*6420*/  @!P0 BRA `(.L_x_132) ;  /* 0xfffffffc00f08947 */ /* 0x002fea000383ffff */
[----:B------:R-:W-:Y:S05]  /*6430*/  BRA `(.L_x_157) ;  /* 0xfffffff400d87947 */ /* 0x000fea000383ffff */
.L_x_133:
[----:B0-----:R0:W1:Y:S02]  /*6440*/  SYNCS.PHASECHK.TRANS64.TRYWAIT P0, [R9+URZ], R4 ;  /* 0x00000004090075a7 */ /* 0x001064000800017f */
[----:B-1----:R-:W-:Y:S05]  /*6450*/  @!P0 NANOSLEEP.SYNCS 0x989680 ;  /* 0x009896800000895d */ /* 0x002fea0003900000 */
[----:B------:R-:W1:Y:S02]  /*6460*/  @!P0 SYNCS.PHASECHK.TRANS64 P0, [R9+URZ], R4 ;  /* 0x00000004090085a7 */ /* 0x000e64000800007f */
[----:B-1----:R-:W-:Y:S05]  /*6470*/  @!P0 BRA `(.L_x_133) ;  /* 0xfffffffc00f08947 */ /* 0x002fea000383ffff */
[----:B------:R-:W-:Y:S05]  /*6480*/  BRA `(.L_x_158) ;  /* 0xfffffff400e87947 */ /* 0x000fea000383ffff */
.L_x_134:
[----:B0-----:R0:W1:Y:S02]  /*6490*/  SYNCS.PHASECHK.TRANS64.TRYWAIT P0, [R6+URZ], R5 ;  /* 0x00000005060075a7 */ /* 0x001064000800017f */
[----:B-1----:R-:W-:Y:S05]  /*64a0*/  @!P0 NANOSLEEP.SYNCS 0x989680 ;  /* 0x009896800000895d */ /* 0x002fea0003900000 */
[----:B------:R-:W1:Y:S02]  /*64b0*/  @!P0 SYNCS.PHASECHK.TRANS64 P0, [R6+URZ], R5 ;  /* 0x00000005060085a7 */ /* 0x000e64000800007f */
[----:B-1----:R-:W-:Y:S05]  /*64c0*/  @!P0 BRA `(.L_x_134) ;  /* 0xfffffffc00f08947 */ /* 0x002fea000383ffff */
[----:B------:R-:W-:Y:S05]  /*64d0*/  BRA `(.L_x_159) ;  /* 0xfffffff400f87947 */ /* 0x000fea000383ffff */
.L_x_135:
[----:B0-----:R0:W1:Y:S02]  /*64e0*/  SYNCS.PHASECHK.TRANS64.TRYWAIT P0, [R9+URZ], R4 ;  /* 0x00000004090075a7 */ /* 0x001064000800017f */
[----:B-1----:R-:W-:Y:S05]  /*64f0*/  @!P0 NANOSLEEP.SYNCS 0x989680 ;  /* 0x009896800000895d */ /* 0x002fea0003900000 */
[----:B------:R-:W1:Y:S02]  /*6500*/  @!P0 SYNCS.PHASECHK.TRANS64 P0, [R9+URZ], R4 ;  /* 0x00000004090085a7 */ /* 0x000e64000800007f */
[----:B-1----:R-:W-:Y:S05]  /*6510*/  @!P0 BRA `(.L_x_135) ;  /* 0xfffffffc00f08947 */ /* 0x002fea000383ffff */
[----:B------:R-:W-:Y:S05]  /*6520*/  BRA `(.L_x_160) ;  /* 0xfffffff800087947 */ /* 0x000fea000383ffff */
.L_x_136:
[----:B-1----:R1:W2:Y:S02]  /*6530*/  SYNCS.PHASECHK.TRANS64.TRYWAIT P0, [R6+URZ], R5 ;  /* 0x00000005060075a7 */ /* 0x0022a4000800017f */
[----:B--2---:R-:W-:Y:S05]  /*6540*/  @!P0 NANOSLEEP.SYNCS 0x989680 ;  /* 0x009896800000895d */ /* 0x004fea0003900000 */
[----:B------:R-:W2:Y:S02]  /*6550*/  @!P0 SYNCS.PHASECHK.TRANS64 P0, [R6+URZ], R5 ;  /* 0x00000005060085a7 */ /* 0x000ea4000800007f */
[----:B--2---:R-:W-:Y:S05]  /*6560*/  @!P0 BRA `(.L_x_136) ;  /* 0xfffffffc00f08947 */ /* 0x004fea000383ffff */
[----:B------:R-:W-:Y:S05]  /*6570*/  BRA `(.L_x_161) ;  /* 0xfffffff800107947 */ /* 0x000fea000383ffff */
.L_x_162:
[----:B------:R-:W-:-:S00]  /*6580*/  BRA `(.L_x_162) ;  /* 0xfffffffc00fc7947 */ /* 0x000fc0000383ffff */
[----:B------:R-:W-:-:S00]  /*6590*/  NOP ;  /* 0x0000000000007918 */ /* 0x000fc00000000000 */
        /* <DEDUP_REMOVED lines=14> */
.L_x_163:


//--------------------- .nv.global.init           --------------------------
	.section	.nv.global.init,"aw",@progbits
.nv.global.init:
	.type		$str$22,@object
	.size		$str$22,($str$23 - $str$22)
$str$22:
        /*0000*/ 	.byte	0x6b, 0x5f, 0x74, 0x69, 0x6c, 0x65, 0x5f, 0x63, 0x6f, 0x75, 0x6e, 0x74, 0x20, 0x3e, 0x3d, 0x20
        /*0010*/ 	.byte	0x31, 0x00
	.type		$str$23,@object
	.size		$str$23,(__unnamed_1 - $str$23)
$str$23:
        /*0012*/ 	.byte	0x2f, 0x74, 0x6d, 0x70, 0x2f, 0x63, 0x75, 0x74, 0x6c, 0x61, 0x73, 0x73, 0x5f, 0x73, 0x77, 0x65
        /*0022*/ 	.byte	0x65, 0x70, 0x5f, 0x73, 0x72, 0x63, 0x2f, 0x69, 0x6e, 0x63, 0x6c, 0x75, 0x64, 0x65, 0x2f, 0x63
        /*0032*/ 	.byte	0x75, 0x74, 0x6c, 0x61, 0x73, 0x73, 0x2f, 0x67, 0x65, 0x6d, 0x6d, 0x2f, 0x63, 0x6f, 0x6c, 0x6c
        /*0042*/ 	.byte	0x65, 0x63, 0x74, 0x69, 0x76, 0x65, 0x2f, 0x73, 0x6d, 0x39, 0x30, 0x5f, 0x6d, 0x6d, 0x61, 0x5f
        /*0052*/ 	.byte	0x74, 0x6d, 0x61, 0x5f, 0x67, 0x6d, 0x6d, 0x61, 0x5f, 0x73, 0x73, 0x5f, 0x77, 0x61, 0x72, 0x70
        /*0062*/ 	.byte	0x73, 0x70, 0x65, 0x63, 0x69, 0x61, 0x6c, 0x69, 0x7a, 0x65, 0x64, 0x2e, 0x68, 0x70, 0x70, 0x00
	.type		__unnamed_1,@object
	.size		__unnamed_1,(.L_0 - __unnamed_1)
__unnamed_1:
        /*0072*/ 	.byte	0x76, 0x6f, 0x69, 0x64, 0x20, 0x63, 0x75, 0x74, 0x6c, 0x61, 0x73, 0x73, 0x3a, 0x3a, 0x67, 0x65
        /* <DEDUP_REMOVED lines=171> */
        /*0b32*/ 	.byte	0x65, 0x3a, 0x3a, 0x69, 0x64, 0x65, 0x6e, 0x74, 0x69, 0x74, 0x79, 0x5d, 0x00
.L_0:


//--------------------- .nv.shared._ZN7cutlass13device_kernelINS_4gemm6kernel13GemmUniversalIN4cute5tupleIJiiiiEEENS1_10collective13CollectiveMmaINS1_34MainloopSm90TmaGmmaWarpSpecializedILi18ENS5_IJNS4_1CILi1EEESB_SB_EEENS1_35KernelTmaWarpSpecializedCooperativeEEENS5_IJNSA_ILi128EEENSA_ILi64EEESG_EEEaNS5_IJlSB_lEEEaSI_NS4_8TiledMMAINS4_8MMA_AtomIJNS4_4SM904GMMA26MMA_64x64x32_S32S8S8_SS_TNEEEENS4_6LayoutINS5_IJNSA_ILi2EEESB_SB_EEENS5_IJSB_NSA_ILi0EEESS_EEEEENS5_IJNS4_10UnderscoreESV_SV_EEEEENS4_13SM90_TMA_LOADENS4_14ComposedLayoutINS4_7SwizzleILi2ELi4ELi3EEENS4_18smem_ptr_flag_bitsILi8EEENSP_INS5_IJNSA_ILi8EEESG_EEENS5_IJSG_SB_EEEEEEEvNS4_8identityESY_S18_vS19_EENS_8epilogue10collective6detail29Sm90TmaWarpSpecializedAdapterINS1C_15DefaultEpilogueIaSI_SI_NS1B_6thread17LinearCombinationIaLi1EiiLNS1G_9ScaleType4KindE0ELNS_15FloatRoundStyleE2EaEENS1_15EpilogueDefaultEEEEEvvEEEEvNT_6ParamsE --------------------------
	.section	.nv.shared._ZN7cutlass13device_kernelINS_4gemm6kernel13GemmUniversalIN4cute5tupleIJiiiiEEENS1_10collective13CollectiveMmaINS1_34MainloopSm90TmaGmmaWarpSpecializedILi18ENS5_IJNS4_1CILi1EEESB_SB_EEENS1_35KernelTmaWarpSpecializedCooperativeEEENS5_IJNSA_ILi128EEENSA_ILi64EEESG_EEEaNS5_IJlSB_lEEEaSI_NS4_8TiledMMAINS4_8MMA_AtomIJNS4_4SM904GMMA26MMA_64x64x32_S32S8S8_SS_TNEEEENS4_6LayoutINS5_IJNSA_ILi2EEESB_SB_EEENS5_IJSB_NSA_ILi0EEESS_EEEEENS5_IJNS4_10UnderscoreESV_SV_EEEEENS4_13SM90_TMA_LOADENS4_14ComposedLayoutINS4_7SwizzleILi2ELi4ELi3EEENS4_18smem_ptr_flag_bitsILi8EEENSP_INS5_IJNSA_ILi8EEESG_EEENS5_IJSG_SB_EEEEEEEvNS4_8identityESY_S18_vS19_EENS_8epilogue10collective6detail29Sm90TmaWarpSpecializedAdapterINS1C_15DefaultEpilogueIaSI_SI_NS1B_6thread17LinearCombinationIaLi1EiiLNS1G_9ScaleType4KindE0ELNS_15FloatRoundStyleE2EaEENS1_15EpilogueDefaultEEEEEvvEEEEvNT_6ParamsE,"aw",@nobits
	.sectionflags	@""
	.align	16
	.zero		1024


//--------------------- .nv.shared.reserved.0     --------------------------
	.section	.nv.shared.reserved.0,"aw",@nobits
	.weak		__nv_reservedSMEM_offset_0_alias
	.size		__nv_reservedSMEM_offset_0_alias, 0, 0
	.other		__nv_reservedSMEM_offset_0_alias,@"STO_CUDA_RESERVED_SHARED STV_DEFAULT"
__nv_reservedSMEM_offset_0_alias:
	.zero		0


//--------------------- .nv.global                --------------------------
	.section	.nv.global,"aw",@nobits
.nv.global:
	.type		_ZN40_INTERNAL_11cfd9f7_4_k_cu_b6ada207_294894cute1_E,@object
	.size		_ZN40_INTERNAL_11cfd9f7_4_k_cu_b6ada207_294894cute1_E,(_ZN40_INTERNAL_11cfd9f7_4_k_cu_b6ada207_294894cuda3std3__45__cpo6cbeginE - _ZN40_INTERNAL_11cfd9f7_4_k_cu_b6ada207_294894cute1_E)
_ZN40_INTERNAL_11cfd9f7_4_k_cu_b6ada207_294894cute1_E:
	.zero		1
	.type		_ZN40_INTERNAL_11cfd9f7_4_k_cu_b6ada207_294894cuda3std3__45__cpo6cbeginE,@object
	.size		_ZN40_INTERNAL_11cfd9f7_4_k_cu_b6ada207_294894cuda3std3__45__cpo6cbeginE,(_ZN40_INTERNAL_11cfd9f7_4_k_cu_b6ada207_294894cuda3std3__48in_placeE - _ZN40_INTERNAL_11cfd9f7_4_k_cu_b6ada207_294894cuda3std3__45__cpo6cbeginE)
_ZN40_INTERNAL_11cfd9f7_4_k_cu_b6ada207_294894cuda3std3__45__cpo6cbeginE:
	.zero		1
	.type		_ZN40_INTERNAL_11cfd9f7_4_k_cu_b6ada207_294894cuda3std3__48in_placeE,@object
	.size		_ZN40_INTERNAL_11cfd9f7_4_k_cu_b6ada207_294894cuda3std3__48in_placeE,(_ZN40_INTERNAL_11cfd9f7_4_k_cu_b6ada207_294894cuda3std6ranges3__45__cpo9iter_moveE - _ZN40_INTERNAL_11cfd9f7_4_k_cu_b6ada207_294894cuda3std3__48in_placeE)
_ZN40_INTERNAL_11cfd9f7_4_k_cu_b6ada207_294894cuda3std3__48in_placeE:
	.zero		1
	.type		_ZN40_INTERNAL_11cfd9f7_4_k_cu_b6ada207_294894cuda3std6ranges3__45__cpo9iter_moveE,@object
	.size		_ZN40_INTERNAL_11cfd9f7_4_k_cu_b6ada207_294894cuda3std6ranges3__45__cpo9iter_moveE,(_ZN40_INTERNAL_11cfd9f7_4_k_cu_b6ada207_294894cuda3std3__45__cpo5beginE - _ZN40_INTERNAL_11cfd9f7_4_k_cu_b6ada207_294894cuda3std6ranges3__45__cpo9iter_moveE)
_ZN40_INTERNAL_11cfd9f7_4_k_cu_b6ada207_294894cuda3std6ranges3__45__cpo9iter_moveE:
	.zero		1
	.type		_ZN40_INTERNAL_11cfd9f7_4_k_cu_b6ada207_294894cuda3std3__45__cpo5beginE,@object
	.size		_ZN40_INTERNAL_11cfd9f7_4_k_cu_b6ada207_294894cuda3std3__45__cpo5beginE,(_ZN40_INTERNAL_11cfd9f7_4_k_cu_b6ada207_294894cuda3std3__442_GLOBAL__N__11cfd9f7_4_k_cu_b6ada207_294896ignoreE - _ZN40_INTERNAL_11cfd9f7_4_k_cu_b6ada207_294894cuda3std3__45__cpo5beginE)
_ZN40_INTERNAL_11cfd9f7_4_k_cu_b6ada207_294894cuda3std3__45__cpo5beginE:
	.zero		1
	.type		_ZN40_INTERNAL_11cfd9f7_4_k_cu_b6ada207_294894cuda3std3__442_GLOBAL__N__11cfd9f7_4_k_cu_b6ada207_294896ignoreE,@object
	.size		_ZN40_INTERNAL_11cfd9f7_4_k_cu_b6ada207_294894cuda3std3__442_GLOBAL__N__11cfd9f7_4_k_cu_b6ada207_294896ignoreE,(_ZN40_INTERNAL_11cfd9f7_4_k_cu_b6ada207_294894cute7productE - _ZN40_INTERNAL_11cfd9f7_4_k_cu_b6ada207_294894cuda3std3__442_GLOBAL__N__11cfd9f7_4_k_cu_b6ada207_294896ignoreE)
_ZN40_INTERNAL_11cfd9f7_4_k_cu_b6ada207_294894cuda3std3__442_GLOBAL__N__11cfd9f7_4_k_cu_b6ada207_294896ignoreE:
	.zero		1
	.type		_ZN40_INTERNAL_11cfd9f7_4_k_cu_b6ada207_294894cute7productE,@object
	.size		_ZN40_INTERNAL_11cfd9f7_4_k_cu_b6ada207_294894cute7productE,(_ZN40_INTERNAL_11cfd9f7_4_k_cu_b6ada207_294894cuda3std3__45__cpo3endE - _ZN40_INTERNAL_11cfd9f7_4_k_cu_b6ada207_294894cute7productE)
_ZN40_INTERNAL_11cfd9f7_4_k_cu_b6ada207_294894cute7productE:
	.zero		1
	.type		_ZN40_INTERNAL_11cfd9f7_4_k_cu_b6ada207_294894cuda3std3__45__cpo3endE,@object
	.size		_ZN40_INTERNAL_11cfd9f7_4_k_cu_b6ada207_294894cuda3std3__45__cpo3endE,(_ZN40_INTERNAL_11cfd9f7_4_k_cu_b6ada207_294894cuda3std3__419piecewise_constructE - _ZN40_INTERNAL_11cfd9f7_4_k_cu_b6ada207_294894cuda3std3__45__cpo3endE)
_ZN40_INTERNAL_11cfd9f7_4_k_cu_b6ada207_294894cuda3std3__45__cpo3endE:
	.zero		1
	.type		_ZN40_INTERNAL_11cfd9f7_4_k_cu_b6ada207_294894cuda3std3__419piecewise_constructE,@object
	.size		_ZN40_INTERNAL_11cfd9f7_4_k_cu_b6ada207_294894cuda3std3__419piecewise_constructE,(_ZN40_INTERNAL_11cfd9f7_4_k_cu_b6ada207_294894cuda3std3__45__cpo4cendE - _ZN40_INTERNAL_11cfd9f7_4_k_cu_b6ada207_294894cuda3std3__419piecewise_constructE)
_ZN40_INTERNAL_11cfd9f7_4_k_cu_b6ada207_294894cuda3std3__419piecewise_constructE:
	.zero		1
	.type		_ZN40_INTERNAL_11cfd9f7_4_k_cu_b6ada207_294894cuda3std3__45__cpo4cendE,@object
	.size		_ZN40_INTERNAL_11cfd9f7_4_k_cu_b6ada207_294894cuda3std3__45__cpo4cendE,(_ZN40_INTERNAL_11cfd9f7_4_k_cu_b6ada207_294894cuda3std6ranges3__45__cpo4swapE - _ZN40_INTERNAL_11cfd9f7_4_k_cu_b6ada207_294894cuda3std3__45__cpo4cendE)
_ZN40_INTERNAL_11cfd9f7_4_k_cu_b6ada207_294894cuda3std3__45__cpo4cendE:
	.zero		1
	.type		_ZN40_INTERNAL_11cfd9f7_4_k_cu_b6ada207_294894cuda3std6ranges3__45__cpo4swapE,@object
	.size		_ZN40_INTERNAL_11cfd9f7_4_k_cu_b6ada207_294894cuda3std6ranges3__45__cpo4swapE,(.L_8 - _ZN40_INTERNAL_11cfd9f7_4_k_cu_b6ada207_294894cuda3std6ranges3__45__cpo4swapE)
_ZN40_INTERNAL_11cfd9f7_4_k_cu_b6ada207_294894cuda3std6ranges3__45__cpo4swapE:
	.zero		1
.L_8:


//--------------------- .nv.constant0._ZN7cutlass13device_kernelINS_4gemm6kernel13GemmUniversalIN4cute5tupleIJiiiiEEENS1_10collective13CollectiveMmaINS1_34MainloopSm90TmaGmmaWarpSpecializedILi18ENS5_IJNS4_1CILi1EEESB_SB_EEENS1_35KernelTmaWarpSpecializedCooperativeEEENS5_IJNSA_ILi128EEENSA_ILi64EEESG_EEEaNS5_IJlSB_lEEEaSI_NS4_8TiledMMAINS4_8MMA_AtomIJNS4_4SM904GMMA26MMA_64x64x32_S32S8S8_SS_TNEEEENS4_6LayoutINS5_IJNSA_ILi2EEESB_SB_EEENS5_IJSB_NSA_ILi0EEESS_EEEEENS5_IJNS4_10UnderscoreESV_SV_EEEEENS4_13SM90_TMA_LOADENS4_14ComposedLayoutINS4_7SwizzleILi2ELi4ELi3EEENS4_18smem_ptr_flag_bitsILi8EEENSP_INS5_IJNSA_ILi8EEESG_EEENS5_IJSG_SB_EEEEEEEvNS4_8identityESY_S18_vS19_EENS_8epilogue10collective6detail29Sm90TmaWarpSpecializedAdapterINS1C_15DefaultEpilogueIaSI_SI_NS1B_6thread17LinearCombinationIaLi1EiiLNS1G_9ScaleType4KindE0ELNS_15FloatRoundStyleE2EaEENS1_15EpilogueDefaultEEEEEvvEEEEvNT_6ParamsE --------------------------
	.section	.nv.constant0._ZN7cutlass13device_kernelINS_4gemm6kernel13GemmUniversalIN4cute5tupleIJiiiiEEENS1_10collective13CollectiveMmaINS1_34MainloopSm90TmaGmmaWarpSpecializedILi18ENS5_IJNS4_1CILi1EEESB_SB_EEENS1_35KernelTmaWarpSpecializedCooperativeEEENS5_IJNSA_ILi128EEENSA_ILi64EEESG_EEEaNS5_IJlSB_lEEEaSI_NS4_8TiledMMAINS4_8MMA_AtomIJNS4_4SM904GMMA26MMA_64x64x32_S32S8S8_SS_TNEEEENS4_6LayoutINS5_IJNSA_ILi2EEESB_SB_EEENS5_IJSB_NSA_ILi0EEESS_EEEEENS5_IJNS4_10UnderscoreESV_SV_EEEEENS4_13SM90_TMA_LOADENS4_14ComposedLayoutINS4_7SwizzleILi2ELi4ELi3EEENS4_18smem_ptr_flag_bitsILi8EEENSP_INS5_IJNSA_ILi8EEESG_EEENS5_IJSG_SB_EEEEEEEvNS4_8identityESY_S18_vS19_EENS_8epilogue10collective6detail29Sm90TmaWarpSpecializedAdapterINS1C_15DefaultEpilogueIaSI_SI_NS1B_6thread17LinearCombinationIaLi1EiiLNS1G_9ScaleType4KindE0ELNS_15FloatRoundStyleE2EaEENS1_15EpilogueDefaultEEEEEvvEEEEvNT_6ParamsE,"a",@progbits
	.sectionflags	@""
	.align	4
.nv.constant0._ZN7cutlass13device_kernelINS_4gemm6kernel13GemmUniversalIN4cute5tupleIJiiiiEEENS1_10collective13CollectiveMmaINS1_34MainloopSm90TmaGmmaWarpSpecializedILi18ENS5_IJNS4_1CILi1EEESB_SB_EEENS1_35KernelTmaWarpSpecializedCooperativeEEENS5_IJNSA_ILi128EEENSA_ILi64EEESG_EEEaNS5_IJlSB_lEEEaSI_NS4_8TiledMMAINS4_8MMA_AtomIJNS4_4SM904GMMA26MMA_64x64x32_S32S8S8_SS_TNEEEENS4_6LayoutINS5_IJNSA_ILi2EEESB_SB_EEENS5_IJSB_NSA_ILi0EEESS_EEEEENS5_IJNS4_10UnderscoreESV_SV_EEEEENS4_13SM90_TMA_LOADENS4_14ComposedLayoutINS4_7SwizzleILi2ELi4ELi3EEENS4_18smem_ptr_flag_bitsILi8EEENSP_INS5_IJNSA_ILi8EEESG_EEENS5_IJSG_SB_EEEEEEEvNS4_8identityESY_S18_vS19_EENS_8epilogue10collective6detail29Sm90TmaWarpSpecializedAdapterINS1C_15DefaultEpilogueIaSI_SI_NS1B_6thread17LinearCombinationIaLi1EiiLNS1G_9ScaleType4KindE0ELNS_15FloatRoundStyleE2EaEENS1_15EpilogueDefaultEEEEEvvEEEEvNT_6ParamsE:
	.zero		1664


//--------------------- SYMBOLS --------------------------

	.type		.nv.reservedSmem.offset0,@object
	.size		.nv.reservedSmem.offset0,0x4
	.type		__assertfail,@function
